//
// Generated by NVIDIA NVVM Compiler
//
// Compiler Build ID: CL-36424714
// Cuda compilation tools, release 13.0, V13.0.88
// Based on NVVM 20.0.0
//

.version 9.0
.target sm_100
.address_size 64

	// .globl	_cupy_pack_int8
.global .align 1 .b8 _ZN34_INTERNAL_b2f23c6f_4_k_cu_5a65b9ae4cuda3std3__45__cpo5beginE[1];
.global .align 1 .b8 _ZN34_INTERNAL_b2f23c6f_4_k_cu_5a65b9ae4cuda3std3__45__cpo3endE[1];
.global .align 1 .b8 _ZN34_INTERNAL_b2f23c6f_4_k_cu_5a65b9ae4cuda3std3__45__cpo6cbeginE[1];
.global .align 1 .b8 _ZN34_INTERNAL_b2f23c6f_4_k_cu_5a65b9ae4cuda3std3__45__cpo4cendE[1];
.global .align 1 .b8 _ZN34_INTERNAL_b2f23c6f_4_k_cu_5a65b9ae4cuda3std3__45__cpo6rbeginE[1];
.global .align 1 .b8 _ZN34_INTERNAL_b2f23c6f_4_k_cu_5a65b9ae4cuda3std3__45__cpo4rendE[1];
.global .align 1 .b8 _ZN34_INTERNAL_b2f23c6f_4_k_cu_5a65b9ae4cuda3std3__45__cpo7crbeginE[1];
.global .align 1 .b8 _ZN34_INTERNAL_b2f23c6f_4_k_cu_5a65b9ae4cuda3std3__45__cpo5crendE[1];
.global .align 1 .b8 _ZN34_INTERNAL_b2f23c6f_4_k_cu_5a65b9ae4cuda3std3__436_GLOBAL__N__b2f23c6f_4_k_cu_5a65b9ae6ignoreE[1];
.global .align 1 .b8 _ZN34_INTERNAL_b2f23c6f_4_k_cu_5a65b9ae4cuda3std3__419piecewise_constructE[1];
.global .align 1 .b8 _ZN34_INTERNAL_b2f23c6f_4_k_cu_5a65b9ae4cuda3std3__48in_placeE[1];
.global .align 1 .b8 _ZN34_INTERNAL_b2f23c6f_4_k_cu_5a65b9ae4cuda3std3__420unreachable_sentinelE[1];
.global .align 1 .b8 _ZN34_INTERNAL_b2f23c6f_4_k_cu_5a65b9ae4cuda3std6ranges3__45__cpo4swapE[1];
.global .align 1 .b8 _ZN34_INTERNAL_b2f23c6f_4_k_cu_5a65b9ae4cuda3std6ranges3__45__cpo9iter_moveE[1];
.global .align 1 .b8 _ZN34_INTERNAL_b2f23c6f_4_k_cu_5a65b9ae4cuda3std6ranges3__45__cpo5beginE[1];
.global .align 1 .b8 _ZN34_INTERNAL_b2f23c6f_4_k_cu_5a65b9ae4cuda3std6ranges3__45__cpo3endE[1];
.global .align 1 .b8 _ZN34_INTERNAL_b2f23c6f_4_k_cu_5a65b9ae4cuda3std6ranges3__45__cpo6cbeginE[1];
.global .align 1 .b8 _ZN34_INTERNAL_b2f23c6f_4_k_cu_5a65b9ae4cuda3std6ranges3__45__cpo4cendE[1];
.global .align 1 .b8 _ZN34_INTERNAL_b2f23c6f_4_k_cu_5a65b9ae4cuda3std6ranges3__45__cpo7advanceE[1];
.global .align 1 .b8 _ZN34_INTERNAL_b2f23c6f_4_k_cu_5a65b9ae4cuda3std6ranges3__45__cpo9iter_swapE[1];
.global .align 1 .b8 _ZN34_INTERNAL_b2f23c6f_4_k_cu_5a65b9ae4cuda3std6ranges3__45__cpo4nextE[1];
.global .align 1 .b8 _ZN34_INTERNAL_b2f23c6f_4_k_cu_5a65b9ae4cuda3std6ranges3__45__cpo4prevE[1];
.global .align 1 .b8 _ZN34_INTERNAL_b2f23c6f_4_k_cu_5a65b9ae4cuda3std6ranges3__45__cpo4dataE[1];
.global .align 1 .b8 _ZN34_INTERNAL_b2f23c6f_4_k_cu_5a65b9ae4cuda3std6ranges3__45__cpo5cdataE[1];
.global .align 1 .b8 _ZN34_INTERNAL_b2f23c6f_4_k_cu_5a65b9ae4cuda3std6ranges3__45__cpo4sizeE[1];
.global .align 1 .b8 _ZN34_INTERNAL_b2f23c6f_4_k_cu_5a65b9ae4cuda3std6ranges3__45__cpo5ssizeE[1];
.global .align 1 .b8 _ZN34_INTERNAL_b2f23c6f_4_k_cu_5a65b9ae4cuda3std6ranges3__45__cpo8distanceE[1];
.global .align 1 .b8 _ZN34_INTERNAL_b2f23c6f_4_k_cu_5a65b9ae6thrust24THRUST_300001_SM_1000_NS6system6detail10sequential3seqE[1];

.visible .entry _cupy_pack_int8(
	.param .u64 _cupy_pack_int8_param_0,
	.param .u64 .ptr .align 1 _cupy_pack_int8_param_1,
	.param .u64 .ptr .align 1 _cupy_pack_int8_param_2
)
.maxntid 512
{
	.reg .pred 	%p<3>;
	.reg .b16 	%rs<3>;
	.reg .b32 	%r<10>;
	.reg .b64 	%rd<12>;

	ld.param.u64 	%rd6, [_cupy_pack_int8_param_0];
	ld.param.u64 	%rd7, [_cupy_pack_int8_param_1];
	ld.param.u64 	%rd8, [_cupy_pack_int8_param_2];
	mov.u32 	%r6, %ctaid.x;
	mov.u32 	%r1, %ntid.x;
	mov.u32 	%r7, %tid.x;
	mad.lo.s32 	%r9, %r6, %r1, %r7;
	cvt.s64.s32 	%rd11, %r9;
	setp.le.u64 	%p1, %rd6, %rd11;
	@%p1 bra 	$L__BB0_3;
	mov.u32 	%r8, %nctaid.x;
	mul.lo.s32 	%r3, %r1, %r8;
	cvta.to.global.u64 	%rd2, %rd7;
	cvta.to.global.u64 	%rd3, %rd8;
$L__BB0_2:
	add.s64 	%rd9, %rd2, %rd11;
	ld.global.nc.u8 	%rs1, [%rd9];
	cvt.u16.u8 	%rs2, %rs1;
	add.s64 	%rd10, %rd3, %rd11;
	st.global.u8 	[%rd10], %rs2;
	add.s32 	%r9, %r9, %r3;
	cvt.s64.s32 	%rd11, %r9;
	setp.gt.u64 	%p2, %rd6, %rd11;
	@%p2 bra 	$L__BB0_2;
$L__BB0_3:
	ret;

}
	// .globl	_cupy_pack_uint8
.visible .entry _cupy_pack_uint8(
	.param .u64 _cupy_pack_uint8_param_0,
	.param .u64 .ptr .align 1 _cupy_pack_uint8_param_1,
	.param .u64 .ptr .align 1 _cupy_pack_uint8_param_2
)
.maxntid 512
{
	.reg .pred 	%p<3>;
	.reg .b16 	%rs<3>;
	.reg .b32 	%r<10>;
	.reg .b64 	%rd<12>;

	ld.param.u64 	%rd6, [_cupy_pack_uint8_param_0];
	ld.param.u64 	%rd7, [_cupy_pack_uint8_param_1];
	ld.param.u64 	%rd8, [_cupy_pack_uint8_param_2];
	mov.u32 	%r6, %ctaid.x;
	mov.u32 	%r1, %ntid.x;
	mov.u32 	%r7, %tid.x;
	mad.lo.s32 	%r9, %r6, %r1, %r7;
	cvt.s64.s32 	%rd11, %r9;
	setp.le.u64 	%p1, %rd6, %rd11;
	@%p1 bra 	$L__BB1_3;
	mov.u32 	%r8, %nctaid.x;
	mul.lo.s32 	%r3, %r1, %r8;
	cvta.to.global.u64 	%rd2, %rd7;
	cvta.to.global.u64 	%rd3, %rd8;
$L__BB1_2:
	add.s64 	%rd9, %rd2, %rd11;
	ld.global.nc.u8 	%rs1, [%rd9];
	cvt.u16.u8 	%rs2, %rs1;
	add.s64 	%rd10, %rd3, %rd11;
	st.global.u8 	[%rd10], %rs2;
	add.s32 	%r9, %r9, %r3;
	cvt.s64.s32 	%rd11, %r9;
	setp.gt.u64 	%p2, %rd6, %rd11;
	@%p2 bra 	$L__BB1_2;
$L__BB1_3:
	ret;

}
	// .globl	_cupy_pack_int16
.visible .entry _cupy_pack_int16(
	.param .u64 _cupy_pack_int16_param_0,
	.param .u64 .ptr .align 1 _cupy_pack_int16_param_1,
	.param .u64 .ptr .align 1 _cupy_pack_int16_param_2
)
.maxntid 512
{
	.reg .pred 	%p<3>;
	.reg .b16 	%rs<3>;
	.reg .b32 	%r<10>;
	.reg .b64 	%rd<12>;

	ld.param.u64 	%rd6, [_cupy_pack_int16_param_0];
	ld.param.u64 	%rd7, [_cupy_pack_int16_param_1];
	ld.param.u64 	%rd8, [_cupy_pack_int16_param_2];
	mov.u32 	%r6, %ctaid.x;
	mov.u32 	%r1, %ntid.x;
	mov.u32 	%r7, %tid.x;
	mad.lo.s32 	%r9, %r6, %r1, %r7;
	cvt.s64.s32 	%rd11, %r9;
	setp.le.u64 	%p1, %rd6, %rd11;
	@%p1 bra 	$L__BB2_3;
	mov.u32 	%r8, %nctaid.x;
	mul.lo.s32 	%r3, %r1, %r8;
	cvta.to.global.u64 	%rd2, %rd7;
	cvta.to.global.u64 	%rd3, %rd8;
$L__BB2_2:
	add.s64 	%rd9, %rd2, %rd11;
	ld.global.nc.u8 	%rs1, [%rd9];
	cvt.u16.u8 	%rs2, %rs1;
	add.s64 	%rd10, %rd3, %rd11;
	st.global.u8 	[%rd10], %rs2;
	add.s32 	%r9, %r9, %r3;
	cvt.s64.s32 	%rd11, %r9;
	setp.gt.u64 	%p2, %rd6, %rd11;
	@%p2 bra 	$L__BB2_2;
$L__BB2_3:
	ret;

}
	// .globl	_cupy_pack_uint16
.visible .entry _cupy_pack_uint16(
	.param .u64 _cupy_pack_uint16_param_0,
	.param .u64 .ptr .align 1 _cupy_pack_uint16_param_1,
	.param .u64 .ptr .align 1 _cupy_pack_uint16_param_2
)
.maxntid 512
{
	.reg .pred 	%p<3>;
	.reg .b16 	%rs<3>;
	.reg .b32 	%r<10>;
	.reg .b64 	%rd<12>;

	ld.param.u64 	%rd6, [_cupy_pack_uint16_param_0];
	ld.param.u64 	%rd7, [_cupy_pack_uint16_param_1];
	ld.param.u64 	%rd8, [_cupy_pack_uint16_param_2];
	mov.u32 	%r6, %ctaid.x;
	mov.u32 	%r1, %ntid.x;
	mov.u32 	%r7, %tid.x;
	mad.lo.s32 	%r9, %r6, %r1, %r7;
	cvt.s64.s32 	%rd11, %r9;
	setp.le.u64 	%p1, %rd6, %rd11;
	@%p1 bra 	$L__BB3_3;
	mov.u32 	%r8, %nctaid.x;
	mul.lo.s32 	%r3, %r1, %r8;
	cvta.to.global.u64 	%rd2, %rd7;
	cvta.to.global.u64 	%rd3, %rd8;
$L__BB3_2:
	add.s64 	%rd9, %rd2, %rd11;
	ld.global.nc.u8 	%rs1, [%rd9];
	cvt.u16.u8 	%rs2, %rs1;
	add.s64 	%rd10, %rd3, %rd11;
	st.global.u8 	[%rd10], %rs2;
	add.s32 	%r9, %r9, %r3;
	cvt.s64.s32 	%rd11, %r9;
	setp.gt.u64 	%p2, %rd6, %rd11;
	@%p2 bra 	$L__BB3_2;
$L__BB3_3:
	ret;

}
	// .globl	_cupy_pack_int32
.visible .entry _cupy_pack_int32(
	.param .u64 _cupy_pack_int32_param_0,
	.param .u64 .ptr .align 1 _cupy_pack_int32_param_1,
	.param .u64 .ptr .align 1 _cupy_pack_int32_param_2
)
.maxntid 512
{
	.reg .pred 	%p<3>;
	.reg .b16 	%rs<3>;
	.reg .b32 	%r<10>;
	.reg .b64 	%rd<12>;

	ld.param.u64 	%rd6, [_cupy_pack_int32_param_0];
	ld.param.u64 	%rd7, [_cupy_pack_int32_param_1];
	ld.param.u64 	%rd8, [_cupy_pack_int32_param_2];
	mov.u32 	%r6, %ctaid.x;
	mov.u32 	%r1, %ntid.x;
	mov.u32 	%r7, %tid.x;
	mad.lo.s32 	%r9, %r6, %r1, %r7;
	cvt.s64.s32 	%rd11, %r9;
	setp.le.u64 	%p1, %rd6, %rd11;
	@%p1 bra 	$L__BB4_3;
	mov.u32 	%r8, %nctaid.x;
	mul.lo.s32 	%r3, %r1, %r8;
	cvta.to.global.u64 	%rd2, %rd7;
	cvta.to.global.u64 	%rd3, %rd8;
$L__BB4_2:
	add.s64 	%rd9, %rd2, %rd11;
	ld.global.nc.u8 	%rs1, [%rd9];
	cvt.u16.u8 	%rs2, %rs1;
	add.s64 	%rd10, %rd3, %rd11;
	st.global.u8 	[%rd10], %rs2;
	add.s32 	%r9, %r9, %r3;
	cvt.s64.s32 	%rd11, %r9;
	setp.gt.u64 	%p2, %rd6, %rd11;
	@%p2 bra 	$L__BB4_2;
$L__BB4_3:
	ret;

}
	// .globl	_cupy_pack_uint32
.visible .entry _cupy_pack_uint32(
	.param .u64 _cupy_pack_uint32_param_0,
	.param .u64 .ptr .align 1 _cupy_pack_uint32_param_1,
	.param .u64 .ptr .align 1 _cupy_pack_uint32_param_2
)
.maxntid 512
{
	.reg .pred 	%p<3>;
	.reg .b16 	%rs<3>;
	.reg .b32 	%r<10>;
	.reg .b64 	%rd<12>;

	ld.param.u64 	%rd6, [_cupy_pack_uint32_param_0];
	ld.param.u64 	%rd7, [_cupy_pack_uint32_param_1];
	ld.param.u64 	%rd8, [_cupy_pack_uint32_param_2];
	mov.u32 	%r6, %ctaid.x;
	mov.u32 	%r1, %ntid.x;
	mov.u32 	%r7, %tid.x;
	mad.lo.s32 	%r9, %r6, %r1, %r7;
	cvt.s64.s32 	%rd11, %r9;
	setp.le.u64 	%p1, %rd6, %rd11;
	@%p1 bra 	$L__BB5_3;
	mov.u32 	%r8, %nctaid.x;
	mul.lo.s32 	%r3, %r1, %r8;
	cvta.to.global.u64 	%rd2, %rd7;
	cvta.to.global.u64 	%rd3, %rd8;
$L__BB5_2:
	add.s64 	%rd9, %rd2, %rd11;
	ld.global.nc.u8 	%rs1, [%rd9];
	cvt.u16.u8 	%rs2, %rs1;
	add.s64 	%rd10, %rd3, %rd11;
	st.global.u8 	[%rd10], %rs2;
	add.s32 	%r9, %r9, %r3;
	cvt.s64.s32 	%rd11, %r9;
	setp.gt.u64 	%p2, %rd6, %rd11;
	@%p2 bra 	$L__BB5_2;
$L__BB5_3:
	ret;

}
	// .globl	_cupy_pack_float32
.visible .entry _cupy_pack_float32(
	.param .u64 _cupy_pack_float32_param_0,
	.param .u64 .ptr .align 1 _cupy_pack_float32_param_1,
	.param .u64 .ptr .align 1 _cupy_pack_float32_param_2
)
.maxntid 512
{
	.reg .pred 	%p<3>;
	.reg .b16 	%rs<3>;
	.reg .b32 	%r<10>;
	.reg .b64 	%rd<12>;

	ld.param.u64 	%rd6, [_cupy_pack_float32_param_0];
	ld.param.u64 	%rd7, [_cupy_pack_float32_param_1];
	ld.param.u64 	%rd8, [_cupy_pack_float32_param_2];
	mov.u32 	%r6, %ctaid.x;
	mov.u32 	%r1, %ntid.x;
	mov.u32 	%r7, %tid.x;
	mad.lo.s32 	%r9, %r6, %r1, %r7;
	cvt.s64.s32 	%rd11, %r9;
	setp.le.u64 	%p1, %rd6, %rd11;
	@%p1 bra 	$L__BB6_3;
	mov.u32 	%r8, %nctaid.x;
	mul.lo.s32 	%r3, %r1, %r8;
	cvta.to.global.u64 	%rd2, %rd7;
	cvta.to.global.u64 	%rd3, %rd8;
$L__BB6_2:
	add.s64 	%rd9, %rd2, %rd11;
	ld.global.nc.u8 	%rs1, [%rd9];
	cvt.u16.u8 	%rs2, %rs1;
	add.s64 	%rd10, %rd3, %rd11;
	st.global.u8 	[%rd10], %rs2;
	add.s32 	%r9, %r9, %r3;
	cvt.s64.s32 	%rd11, %r9;
	setp.gt.u64 	%p2, %rd6, %rd11;
	@%p2 bra 	$L__BB6_2;
$L__BB6_3:
	ret;

}
	// .globl	_cupy_pack_float64
.visible .entry _cupy_pack_float64(
	.param .u64 _cupy_pack_float64_param_0,
	.param .u64 .ptr .align 1 _cupy_pack_float64_param_1,
	.param .u64 .ptr .align 1 _cupy_pack_float64_param_2
)
.maxntid 512
{
	.reg .pred 	%p<3>;
	.reg .b16 	%rs<3>;
	.reg .b32 	%r<10>;
	.reg .b64 	%rd<12>;

	ld.param.u64 	%rd6, [_cupy_pack_float64_param_0];
	ld.param.u64 	%rd7, [_cupy_pack_float64_param_1];
	ld.param.u64 	%rd8, [_cupy_pack_float64_param_2];
	mov.u32 	%r6, %ctaid.x;
	mov.u32 	%r1, %ntid.x;
	mov.u32 	%r7, %tid.x;
	mad.lo.s32 	%r9, %r6, %r1, %r7;
	cvt.s64.s32 	%rd11, %r9;
	setp.le.u64 	%p1, %rd6, %rd11;
	@%p1 bra 	$L__BB7_3;
	mov.u32 	%r8, %nctaid.x;
	mul.lo.s32 	%r3, %r1, %r8;
	cvta.to.global.u64 	%rd2, %rd7;
	cvta.to.global.u64 	%rd3, %rd8;
$L__BB7_2:
	add.s64 	%rd9, %rd2, %rd11;
	ld.global.nc.u8 	%rs1, [%rd9];
	cvt.u16.u8 	%rs2, %rs1;
	add.s64 	%rd10, %rd3, %rd11;
	st.global.u8 	[%rd10], %rs2;
	add.s32 	%r9, %r9, %r3;
	cvt.s64.s32 	%rd11, %r9;
	setp.gt.u64 	%p2, %rd6, %rd11;
	@%p2 bra 	$L__BB7_2;
$L__BB7_3:
	ret;

}
	// .globl	_cupy_pack_complex64
.visible .entry _cupy_pack_complex64(
	.param .u64 _cupy_pack_complex64_param_0,
	.param .u64 .ptr .align 1 _cupy_pack_complex64_param_1,
	.param .u64 .ptr .align 1 _cupy_pack_complex64_param_2
)
.maxntid 512
{
	.reg .pred 	%p<3>;
	.reg .b16 	%rs<3>;
	.reg .b32 	%r<10>;
	.reg .b64 	%rd<12>;

	ld.param.u64 	%rd6, [_cupy_pack_complex64_param_0];
	ld.param.u64 	%rd7, [_cupy_pack_complex64_param_1];
	ld.param.u64 	%rd8, [_cupy_pack_complex64_param_2];
	mov.u32 	%r6, %ctaid.x;
	mov.u32 	%r1, %ntid.x;
	mov.u32 	%r7, %tid.x;
	mad.lo.s32 	%r9, %r6, %r1, %r7;
	cvt.s64.s32 	%rd11, %r9;
	setp.le.u64 	%p1, %rd6, %rd11;
	@%p1 bra 	$L__BB8_3;
	mov.u32 	%r8, %nctaid.x;
	mul.lo.s32 	%r3, %r1, %r8;
	cvta.to.global.u64 	%rd2, %rd7;
	cvta.to.global.u64 	%rd3, %rd8;
$L__BB8_2:
	add.s64 	%rd9, %rd2, %rd11;
	ld.global.nc.u8 	%rs1, [%rd9];
	cvt.u16.u8 	%rs2, %rs1;
	add.s64 	%rd10, %rd3, %rd11;
	st.global.u8 	[%rd10], %rs2;
	add.s32 	%r9, %r9, %r3;
	cvt.s64.s32 	%rd11, %r9;
	setp.gt.u64 	%p2, %rd6, %rd11;
	@%p2 bra 	$L__BB8_2;
$L__BB8_3:
	ret;

}
	// .globl	_cupy_pack_complex128
.visible .entry _cupy_pack_complex128(
	.param .u64 _cupy_pack_complex128_param_0,
	.param .u64 .ptr .align 1 _cupy_pack_complex128_param_1,
	.param .u64 .ptr .align 1 _cupy_pack_complex128_param_2
)
.maxntid 512
{
	.reg .pred 	%p<3>;
	.reg .b16 	%rs<3>;
	.reg .b32 	%r<10>;
	.reg .b64 	%rd<12>;

	ld.param.u64 	%rd6, [_cupy_pack_complex128_param_0];
	ld.param.u64 	%rd7, [_cupy_pack_complex128_param_1];
	ld.param.u64 	%rd8, [_cupy_pack_complex128_param_2];
	mov.u32 	%r6, %ctaid.x;
	mov.u32 	%r1, %ntid.x;
	mov.u32 	%r7, %tid.x;
	mad.lo.s32 	%r9, %r6, %r1, %r7;
	cvt.s64.s32 	%rd11, %r9;
	setp.le.u64 	%p1, %rd6, %rd11;
	@%p1 bra 	$L__BB9_3;
	mov.u32 	%r8, %nctaid.x;
	mul.lo.s32 	%r3, %r1, %r8;
	cvta.to.global.u64 	%rd2, %rd7;
	cvta.to.global.u64 	%rd3, %rd8;
$L__BB9_2:
	add.s64 	%rd9, %rd2, %rd11;
	ld.global.nc.u8 	%rs1, [%rd9];
	cvt.u16.u8 	%rs2, %rs1;
	add.s64 	%rd10, %rd3, %rd11;
	st.global.u8 	[%rd10], %rs2;
	add.s32 	%r9, %r9, %r3;
	cvt.s64.s32 	%rd11, %r9;
	setp.gt.u64 	%p2, %rd6, %rd11;
	@%p2 bra 	$L__BB9_2;
$L__BB9_3:
	ret;

}


// ===== COMPILED SASS (sm_100) =====

	.target	sm_100

	.elftype	@"ET_EXEC"


//--------------------- .note.nv.tkinfo           --------------------------
	.section	.note.nv.tkinfo,"",@"SHT_NOTE"
	.sectionflags	@"SHF_NOTE_NV_TKINFO"
	.tkinfo
        /*0018*/ 	.word	0x00000002
        /*0030*/ 	.string	""
        /*0030*/ 	.string	"ptxas"
        /*0030*/ 	.string	"Cuda compilation tools, release 13.0, V13.0.88"
        /*0030*/ 	.string	"Build cuda_13.0.r13.0/compiler.36424714_0"
        /*0030*/ 	.string	"-arch sm_100 -m 64 "



//--------------------- .note.nv.cuinfo           --------------------------
	.section	.note.nv.cuinfo,"",@"SHT_NOTE"
	.sectionflags	@"SHF_NOTE_NV_CUINFO"
        /*0018*/ 	.short	0x0002
        /*001a*/ 	.short	0x0064
        /*001c*/ 	.short	0x0082
	.zero		2


//--------------------- .nv.info                  --------------------------
	.section	.nv.info,"",@"SHT_CUDA_INFO"
	.align	4


	//----- nvinfo : EIATTR_REGCOUNT
	.align		4
        /*0000*/ 	.byte	0x04, 0x2f
        /*0002*/ 	.short	(.L_29 - .L_28)
	.align		4
.L_28:
        /*0004*/ 	.word	index@(_cupy_pack_int8)
        /*0008*/ 	.word	0x0000000b


	//----- nvinfo : EIATTR_FRAME_SIZE
	.align		4
.L_29:
        /*000c*/ 	.byte	0x04, 0x11
        /*000e*/ 	.short	(.L_31 - .L_30)
	.align		4
.L_30:
        /*0010*/ 	.word	index@(_cupy_pack_int8)
        /*0014*/ 	.word	0x00000000


	//----- nvinfo : EIATTR_REGCOUNT
	.align		4
.L_31:
        /*0018*/ 	.byte	0x04, 0x2f
        /*001a*/ 	.short	(.L_33 - .L_32)
	.align		4
.L_32:
        /*001c*/ 	.word	index@(_cupy_pack_uint8)
        /*0020*/ 	.word	0x0000000b


	//----- nvinfo : EIATTR_FRAME_SIZE
	.align		4
.L_33:
        /*0024*/ 	.byte	0x04, 0x11
        /*0026*/ 	.short	(.L_35 - .L_34)
	.align		4
.L_34:
        /*0028*/ 	.word	index@(_cupy_pack_uint8)
        /*002c*/ 	.word	0x00000000


	//----- nvinfo : EIATTR_REGCOUNT
	.align		4
.L_35:
        /*0030*/ 	.byte	0x04, 0x2f
        /*0032*/ 	.short	(.L_37 - .L_36)
	.align		4
.L_36:
        /*0034*/ 	.word	index@(_cupy_pack_int16)
        /*0038*/ 	.word	0x0000000b


	//----- nvinfo : EIATTR_FRAME_SIZE
	.align		4
.L_37:
        /*003c*/ 	.byte	0x04, 0x11
        /*003e*/ 	.short	(.L_39 - .L_38)
	.align		4
.L_38:
        /*0040*/ 	.word	index@(_cupy_pack_int16)
        /*0044*/ 	.word	0x00000000


	//----- nvinfo : EIATTR_REGCOUNT
	.align		4
.L_39:
        /*0048*/ 	.byte	0x04, 0x2f
        /*004a*/ 	.short	(.L_41 - .L_40)
	.align		4
.L_40:
        /*004c*/ 	.word	index@(_cupy_pack_uint16)
        /*0050*/ 	.word	0x0000000b


	//----- nvinfo : EIATTR_FRAME_SIZE
	.align		4
.L_41:
        /*0054*/ 	.byte	0x04, 0x11
        /*0056*/ 	.short	(.L_43 - .L_42)
	.align		4
.L_42:
        /*0058*/ 	.word	index@(_cupy_pack_uint16)
        /*005c*/ 	.word	0x00000000


	//----- nvinfo : EIATTR_REGCOUNT
	.align		4
.L_43:
        /*0060*/ 	.byte	0x04, 0x2f
        /*0062*/ 	.short	(.L_45 - .L_44)
	.align		4
.L_44:
        /*0064*/ 	.word	index@(_cupy_pack_int32)
        /*0068*/ 	.word	0x0000000b


	//----- nvinfo : EIATTR_FRAME_SIZE
	.align		4
.L_45:
        /*006c*/ 	.byte	0x04, 0x11
        /*006e*/ 	.short	(.L_47 - .L_46)
	.align		4
.L_46:
        /*0070*/ 	.word	index@(_cupy_pack_int32)
        /*0074*/ 	.word	0x00000000


	//----- nvinfo : EIATTR_REGCOUNT
	.align		4
.L_47:
        /*0078*/ 	.byte	0x04, 0x2f
        /*007a*/ 	.short	(.L_49 - .L_48)
	.align		4
.L_48:
        /*007c*/ 	.word	index@(_cupy_pack_uint32)
        /*0080*/ 	.word	0x0000000b


	//----- nvinfo : EIATTR_FRAME_SIZE
	.align		4
.L_49:
        /*0084*/ 	.byte	0x04, 0x11
        /*0086*/ 	.short	(.L_51 - .L_50)
	.align		4
.L_50:
        /*0088*/ 	.word	index@(_cupy_pack_uint32)
        /*008c*/ 	.word	0x00000000


	//----- nvinfo : EIATTR_REGCOUNT
	.align		4
.L_51:
        /*0090*/ 	.byte	0x04, 0x2f
        /*0092*/ 	.short	(.L_53 - .L_52)
	.align		4
.L_52:
        /*0094*/ 	.word	index@(_cupy_pack_float32)
        /*0098*/ 	.word	0x0000000b


	//----- nvinfo : EIATTR_FRAME_SIZE
	.align		4
.L_53:
        /*009c*/ 	.byte	0x04, 0x11
        /*009e*/ 	.short	(.L_55 - .L_54)
	.align		4
.L_54:
        /*00a0*/ 	.word	index@(_cupy_pack_float32)
        /*00a4*/ 	.word	0x00000000


	//----- nvinfo : EIATTR_REGCOUNT
	.align		4
.L_55:
        /*00a8*/ 	.byte	0x04, 0x2f
        /*00aa*/ 	.short	(.L_57 - .L_56)
	.align		4
.L_56:
        /*00ac*/ 	.word	index@(_cupy_pack_float64)
        /*00b0*/ 	.word	0x0000000b


	//----- nvinfo : EIATTR_FRAME_SIZE
	.align		4
.L_57:
        /*00b4*/ 	.byte	0x04, 0x11
        /*00b6*/ 	.short	(.L_59 - .L_58)
	.align		4
.L_58:
        /*00b8*/ 	.word	index@(_cupy_pack_float64)
        /*00bc*/ 	.word	0x00000000


	//----- nvinfo : EIATTR_REGCOUNT
	.align		4
.L_59:
        /*00c0*/ 	.byte	0x04, 0x2f
        /*00c2*/ 	.short	(.L_61 - .L_60)
	.align		4
.L_60:
        /*00c4*/ 	.word	index@(_cupy_pack_complex64)
        /*00c8*/ 	.word	0x0000000b


	//----- nvinfo : EIATTR_FRAME_SIZE
	.align		4
.L_61:
        /*00cc*/ 	.byte	0x04, 0x11
        /*00ce*/ 	.short	(.L_63 - .L_62)
	.align		4
.L_62:
        /*00d0*/ 	.word	index@(_cupy_pack_complex64)
        /*00d4*/ 	.word	0x00000000


	//----- nvinfo : EIATTR_REGCOUNT
	.align		4
.L_63:
        /*00d8*/ 	.byte	0x04, 0x2f
        /*00da*/ 	.short	(.L_65 - .L_64)
	.align		4
.L_64:
        /*00dc*/ 	.word	index@(_cupy_pack_complex128)
        /*00e0*/ 	.word	0x0000000b


	//----- nvinfo : EIATTR_FRAME_SIZE
	.align		4
.L_65:
        /*00e4*/ 	.byte	0x04, 0x11
        /*00e6*/ 	.short	(.L_67 - .L_66)
	.align		4
.L_66:
        /*00e8*/ 	.word	index@(_cupy_pack_complex128)
        /*00ec*/ 	.word	0x00000000


	//----- nvinfo : EIATTR_MIN_STACK_SIZE
	.align		4
.L_67:
        /*00f0*/ 	.byte	0x04, 0x12
        /*00f2*/ 	.short	(.L_69 - .L_68)
	.align		4
.L_68:
        /*00f4*/ 	.word	index@(_cupy_pack_complex128)
        /*00f8*/ 	.word	0x00000000


	//----- nvinfo : EIATTR_MIN_STACK_SIZE
	.align		4
.L_69:
        /*00fc*/ 	.byte	0x04, 0x12
        /*00fe*/ 	.short	(.L_71 - .L_70)
	.align		4
.L_70:
        /*0100*/ 	.word	index@(_cupy_pack_complex64)
        /*0104*/ 	.word	0x00000000


	//----- nvinfo : EIATTR_MIN_STACK_SIZE
	.align		4
.L_71:
        /*0108*/ 	.byte	0x04, 0x12
        /*010a*/ 	.short	(.L_73 - .L_72)
	.align		4
.L_72:
        /*010c*/ 	.word	index@(_cupy_pack_float64)
        /*0110*/ 	.word	0x00000000


	//----- nvinfo : EIATTR_MIN_STACK_SIZE
	.align		4
.L_73:
        /*0114*/ 	.byte	0x04, 0x12
        /*0116*/ 	.short	(.L_75 - .L_74)
	.align		4
.L_74:
        /*0118*/ 	.word	index@(_cupy_pack_float32)
        /*011c*/ 	.word	0x00000000


	//----- nvinfo : EIATTR_MIN_STACK_SIZE
	.align		4
.L_75:
        /*0120*/ 	.byte	0x04, 0x12
        /*0122*/ 	.short	(.L_77 - .L_76)
	.align		4
.L_76:
        /*0124*/ 	.word	index@(_cupy_pack_uint32)
        /*0128*/ 	.word	0x00000000


	//----- nvinfo : EIATTR_MIN_STACK_SIZE
	.align		4
.L_77:
        /*012c*/ 	.byte	0x04, 0x12
        /*012e*/ 	.short	(.L_79 - .L_78)
	.align		4
.L_78:
        /*0130*/ 	.word	index@(_cupy_pack_int32)
        /*0134*/ 	.word	0x00000000


	//----- nvinfo : EIATTR_MIN_STACK_SIZE
	.align		4
.L_79:
        /*0138*/ 	.byte	0x04, 0x12
        /*013a*/ 	.short	(.L_81 - .L_80)
	.align		4
.L_80:
        /*013c*/ 	.word	index@(_cupy_pack_uint16)
        /*0140*/ 	.word	0x00000000


	//----- nvinfo : EIATTR_MIN_STACK_SIZE
	.align		4
.L_81:
        /*0144*/ 	.byte	0x04, 0x12
        /*0146*/ 	.short	(.L_83 - .L_82)
	.align		4
.L_82:
        /*0148*/ 	.word	index@(_cupy_pack_int16)
        /*014c*/ 	.word	0x00000000


	//----- nvinfo : EIATTR_MIN_STACK_SIZE
	.align		4
.L_83:
        /*0150*/ 	.byte	0x04, 0x12
        /*0152*/ 	.short	(.L_85 - .L_84)
	.align		4
.L_84:
        /*0154*/ 	.word	index@(_cupy_pack_uint8)
        /*0158*/ 	.word	0x00000000


	//----- nvinfo : EIATTR_MIN_STACK_SIZE
	.align		4
.L_85:
        /*015c*/ 	.byte	0x04, 0x12
        /*015e*/ 	.short	(.L_87 - .L_86)
	.align		4
.L_86:
        /*0160*/ 	.word	index@(_cupy_pack_int8)
        /*0164*/ 	.word	0x00000000
.L_87:


//--------------------- .nv.compat                --------------------------
	.section	.nv.compat,"",@"SHT_CUDA_COMPAT_INFO"
	.align	4
        /*0000*/ 	.byte	0x02, 0x09, 0x00, 0x00, 0x02, 0x02, 0x01, 0x00, 0x02, 0x05, 0x05, 0x00, 0x03, 0x07, 0x01, 0x01
        /*0010*/ 	.byte	0x02, 0x03, 0x00, 0x00, 0x02, 0x06, 0x01, 0x00, 0x04, 0x0b, 0x08, 0x00, 0x09, 0x00, 0x00, 0x00
        /*0020*/ 	.byte	0x00, 0x00, 0x00, 0x00


//--------------------- .nv.info._cupy_pack_complex128 --------------------------
	.section	.nv.info._cupy_pack_complex128,"",@"SHT_CUDA_INFO"
	.sectionflags	@""
	.align	4


	//----- nvinfo : EIATTR_CUDA_API_VERSION
	.align		4
        /*0000*/ 	.byte	0x04, 0x37
        /*0002*/ 	.short	(.L_89 - .L_88)
.L_88:
        /*0004*/ 	.word	0x00000082


	//----- nvinfo : EIATTR_KPARAM_INFO
	.align		4
.L_89:
        /*0008*/ 	.byte	0x04, 0x17
        /*000a*/ 	.short	(.L_91 - .L_90)
.L_90:
        /*000c*/ 	.word	0x00000000
        /*0010*/ 	.short	0x0002
        /*0012*/ 	.short	0x0010
        /*0014*/ 	.byte	0x00, 0xf5, 0x21, 0x00


	//----- nvinfo : EIATTR_KPARAM_INFO
	.align		4
.L_91:
        /*0018*/ 	.byte	0x04, 0x17
        /*001a*/ 	.short	(.L_93 - .L_92)
.L_92:
        /*001c*/ 	.word	0x00000000
        /*0020*/ 	.short	0x0001
        /*0022*/ 	.short	0x0008
        /*0024*/ 	.byte	0x00, 0xf5, 0x21, 0x00


	//----- nvinfo : EIATTR_KPARAM_INFO
	.align		4
.L_93:
        /*0028*/ 	.byte	0x04, 0x17
        /*002a*/ 	.short	(.L_95 - .L_94)
.L_94:
        /*002c*/ 	.word	0x00000000
        /*0030*/ 	.short	0x0000
        /*0032*/ 	.short	0x0000
        /*0034*/ 	.byte	0x00, 0xf0, 0x21, 0x00


	//----- nvinfo : EIATTR_SPARSE_MMA_MASK
	.align		4
.L_95:
        /*0038*/ 	.byte	0x03, 0x50
        /*003a*/ 	.short	0x0000


	//----- nvinfo : EIATTR_MAXREG_COUNT
	.align		4
        /*003c*/ 	.byte	0x03, 0x1b
        /*003e*/ 	.short	0x0080


	//----- nvinfo : EIATTR_MERCURY_ISA_VERSION
	.align		4
        /*0040*/ 	.byte	0x03, 0x5f
        /*0042*/ 	.short	0x0101


	//----- nvinfo : EIATTR_VRC_CTA_INIT_COUNT
	.align		4
        /*0044*/ 	.byte	0x02, 0x4a
	.zero		1
	.zero		1


	//----- nvinfo : EIATTR_EXIT_INSTR_OFFSETS
	.align		4
        /*0048*/ 	.byte	0x04, 0x1c
        /*004a*/ 	.short	(.L_97 - .L_96)


	//   ....[0]....
.L_96:
        /*004c*/ 	.word	0x00000090


	//   ....[1]....
        /*0050*/ 	.word	0x000001d0


	//----- nvinfo : EIATTR_MAX_THREADS
	.align		4
.L_97:
        /*0054*/ 	.byte	0x04, 0x05
        /*0056*/ 	.short	(.L_99 - .L_98)
.L_98:
        /*0058*/ 	.word	0x00000200
        /*005c*/ 	.word	0x00000001
        /*0060*/ 	.word	0x00000001


	//----- nvinfo : EIATTR_CRS_STACK_SIZE
	.align		4
.L_99:
        /*0064*/ 	.byte	0x04, 0x1e
        /*0066*/ 	.short	(.L_101 - .L_100)
.L_100:
        /*0068*/ 	.word	0x00000000


	//----- nvinfo : EIATTR_CBANK_PARAM_SIZE
	.align		4
.L_101:
        /*006c*/ 	.byte	0x03, 0x19
        /*006e*/ 	.short	0x0018


	//----- nvinfo : EIATTR_PARAM_CBANK
	.align		4
        /*0070*/ 	.byte	0x04, 0x0a
        /*0072*/ 	.short	(.L_103 - .L_102)
	.align		4
.L_102:
        /*0074*/ 	.word	index@(.nv.constant0._cupy_pack_complex128)
        /*0078*/ 	.short	0x0380
        /*007a*/ 	.short	0x0018


	//----- nvinfo : EIATTR_SW_WAR
	.align		4
.L_103:
        /*007c*/ 	.byte	0x04, 0x36
        /*007e*/ 	.short	(.L_105 - .L_104)
.L_104:
        /*0080*/ 	.word	0x00000008
.L_105:


//--------------------- .nv.info._cupy_pack_complex64 --------------------------
	.section	.nv.info._cupy_pack_complex64,"",@"SHT_CUDA_INFO"
	.sectionflags	@""
	.align	4


	//----- nvinfo : EIATTR_CUDA_API_VERSION
	.align		4
        /*0000*/ 	.byte	0x04, 0x37
        /*0002*/ 	.short	(.L_107 - .L_106)
.L_106:
        /*0004*/ 	.word	0x00000082


	//----- nvinfo : EIATTR_KPARAM_INFO
	.align		4
.L_107:
        /*0008*/ 	.byte	0x04, 0x17
        /*000a*/ 	.short	(.L_109 - .L_108)
.L_108:
        /*000c*/ 	.word	0x00000000
        /*0010*/ 	.short	0x0002
        /*0012*/ 	.short	0x0010
        /*0014*/ 	.byte	0x00, 0xf5, 0x21, 0x00


	//----- nvinfo : EIATTR_KPARAM_INFO
	.align		4
.L_109:
        /*0018*/ 	.byte	0x04, 0x17
        /*001a*/ 	.short	(.L_111 - .L_110)
.L_110:
        /*001c*/ 	.word	0x00000000
        /*0020*/ 	.short	0x0001
        /*0022*/ 	.short	0x0008
        /*0024*/ 	.byte	0x00, 0xf5, 0x21, 0x00


	//----- nvinfo : EIATTR_KPARAM_INFO
	.align		4
.L_111:
        /*0028*/ 	.byte	0x04, 0x17
        /*002a*/ 	.short	(.L_113 - .L_112)
.L_112:
        /*002c*/ 	.word	0x00000000
        /*0030*/ 	.short	0x0000
        /*0032*/ 	.short	0x0000
        /*0034*/ 	.byte	0x00, 0xf0, 0x21, 0x00


	//----- nvinfo : EIATTR_SPARSE_MMA_MASK
	.align		4
.L_113:
        /*0038*/ 	.byte	0x03, 0x50
        /*003a*/ 	.short	0x0000


	//----- nvinfo : EIATTR_MAXREG_COUNT
	.align		4
        /*003c*/ 	.byte	0x03, 0x1b
        /*003e*/ 	.short	0x0080


	//----- nvinfo : EIATTR_MERCURY_ISA_VERSION
	.align		4
        /*0040*/ 	.byte	0x03, 0x5f
        /*0042*/ 	.short	0x0101


	//----- nvinfo : EIATTR_VRC_CTA_INIT_COUNT
	.align		4
        /*0044*/ 	.byte	0x02, 0x4a
	.zero		1
	.zero		1


	//----- nvinfo : EIATTR_EXIT_INSTR_OFFSETS
	.align		4
        /*0048*/ 	.byte	0x04, 0x1c
        /*004a*/ 	.short	(.L_115 - .L_114)


	//   ....[0]....
.L_114:
        /*004c*/ 	.word	0x00000090


	//   ....[1]....
        /*0050*/ 	.word	0x000001d0


	//----- nvinfo : EIATTR_MAX_THREADS
	.align		4
.L_115:
        /*0054*/ 	.byte	0x04, 0x05
        /*0056*/ 	.short	(.L_117 - .L_116)
.L_116:
        /*0058*/ 	.word	0x00000200
        /*005c*/ 	.word	0x00000001
        /*0060*/ 	.word	0x00000001


	//----- nvinfo : EIATTR_CRS_STACK_SIZE
	.align		4
.L_117:
        /*0064*/ 	.byte	0x04, 0x1e
        /*0066*/ 	.short	(.L_119 - .L_118)
.L_118:
        /*0068*/ 	.word	0x00000000


	//----- nvinfo : EIATTR_CBANK_PARAM_SIZE
	.align		4
.L_119:
        /*006c*/ 	.byte	0x03, 0x19
        /*006e*/ 	.short	0x0018


	//----- nvinfo : EIATTR_PARAM_CBANK
	.align		4
        /*0070*/ 	.byte	0x04, 0x0a
        /*0072*/ 	.short	(.L_121 - .L_120)
	.align		4
.L_120:
        /*0074*/ 	.word	index@(.nv.constant0._cupy_pack_complex64)
        /*0078*/ 	.short	0x0380
        /*007a*/ 	.short	0x0018


	//----- nvinfo : EIATTR_SW_WAR
	.align		4
.L_121:
        /*007c*/ 	.byte	0x04, 0x36
        /*007e*/ 	.short	(.L_123 - .L_122)
.L_122:
        /*0080*/ 	.word	0x00000008
.L_123:


//--------------------- .nv.info._cupy_pack_float64 --------------------------
	.section	.nv.info._cupy_pack_float64,"",@"SHT_CUDA_INFO"
	.sectionflags	@""
	.align	4


	//----- nvinfo : EIATTR_CUDA_API_VERSION
	.align		4
        /*0000*/ 	.byte	0x04, 0x37
        /*0002*/ 	.short	(.L_125 - .L_124)
.L_124:
        /*0004*/ 	.word	0x00000082


	//----- nvinfo : EIATTR_KPARAM_INFO
	.align		4
.L_125:
        /*0008*/ 	.byte	0x04, 0x17
        /*000a*/ 	.short	(.L_127 - .L_126)
.L_126:
        /*000c*/ 	.word	0x00000000
        /*0010*/ 	.short	0x0002
        /*0012*/ 	.short	0x0010
        /*0014*/ 	.byte	0x00, 0xf5, 0x21, 0x00


	//----- nvinfo : EIATTR_KPARAM_INFO
	.align		4
.L_127:
        /*0018*/ 	.byte	0x04, 0x17
        /*001a*/ 	.short	(.L_129 - .L_128)
.L_128:
        /*001c*/ 	.word	0x00000000
        /*0020*/ 	.short	0x0001
        /*0022*/ 	.short	0x0008
        /*0024*/ 	.byte	0x00, 0xf5, 0x21, 0x00


	//----- nvinfo : EIATTR_KPARAM_INFO
	.align		4
.L_129:
        /*0028*/ 	.byte	0x04, 0x17
        /*002a*/ 	.short	(.L_131 - .L_130)
.L_130:
        /*002c*/ 	.word	0x00000000
        /*0030*/ 	.short	0x0000
        /*0032*/ 	.short	0x0000
        /*0034*/ 	.byte	0x00, 0xf0, 0x21, 0x00


	//----- nvinfo : EIATTR_SPARSE_MMA_MASK
	.align		4
.L_131:
        /*0038*/ 	.byte	0x03, 0x50
        /*003a*/ 	.short	0x0000


	//----- nvinfo : EIATTR_MAXREG_COUNT
	.align		4
        /*003c*/ 	.byte	0x03, 0x1b
        /*003e*/ 	.short	0x0080


	//----- nvinfo : EIATTR_MERCURY_ISA_VERSION
	.align		4
        /*0040*/ 	.byte	0x03, 0x5f
        /*0042*/ 	.short	0x0101


	//----- nvinfo : EIATTR_VRC_CTA_INIT_COUNT
	.align		4
        /*0044*/ 	.byte	0x02, 0x4a
	.zero		1
	.zero		1


	//----- nvinfo : EIATTR_EXIT_INSTR_OFFSETS
	.align		4
        /*0048*/ 	.byte	0x04, 0x1c
        /*004a*/ 	.short	(.L_133 - .L_132)


	//   ....[0]....
.L_132:
        /*004c*/ 	.word	0x00000090


	//   ....[1]....
        /*0050*/ 	.word	0x000001d0


	//----- nvinfo : EIATTR_MAX_THREADS
	.align		4
.L_133:
        /*0054*/ 	.byte	0x04, 0x05
        /*0056*/ 	.short	(.L_135 - .L_134)
.L_134:
        /*0058*/ 	.word	0x00000200
        /*005c*/ 	.word	0x00000001
        /*0060*/ 	.word	0x00000001


	//----- nvinfo : EIATTR_CRS_STACK_SIZE
	.align		4
.L_135:
        /*0064*/ 	.byte	0x04, 0x1e
        /*0066*/ 	.short	(.L_137 - .L_136)
.L_136:
        /*0068*/ 	.word	0x00000000


	//----- nvinfo : EIATTR_CBANK_PARAM_SIZE
	.align		4
.L_137:
        /*006c*/ 	.byte	0x03, 0x19
        /*006e*/ 	.short	0x0018


	//----- nvinfo : EIATTR_PARAM_CBANK
	.align		4
        /*0070*/ 	.byte	0x04, 0x0a
        /*0072*/ 	.short	(.L_139 - .L_138)
	.align		4
.L_138:
        /*0074*/ 	.word	index@(.nv.constant0._cupy_pack_float64)
        /*0078*/ 	.short	0x0380
        /*007a*/ 	.short	0x0018


	//----- nvinfo : EIATTR_SW_WAR
	.align		4
.L_139:
        /*007c*/ 	.byte	0x04, 0x36
        /*007e*/ 	.short	(.L_141 - .L_140)
.L_140:
        /*0080*/ 	.word	0x00000008
.L_141:


//--------------------- .nv.info._cupy_pack_float32 --------------------------
	.section	.nv.info._cupy_pack_float32,"",@"SHT_CUDA_INFO"
	.sectionflags	@""
	.align	4


	//----- nvinfo : EIATTR_CUDA_API_VERSION
	.align		4
        /*0000*/ 	.byte	0x04, 0x37
        /*0002*/ 	.short	(.L_143 - .L_142)
.L_142:
        /*0004*/ 	.word	0x00000082


	//----- nvinfo : EIATTR_KPARAM_INFO
	.align		4
.L_143:
        /*0008*/ 	.byte	0x04, 0x17
        /*000a*/ 	.short	(.L_145 - .L_144)
.L_144:
        /*000c*/ 	.word	0x00000000
        /*0010*/ 	.short	0x0002
        /*0012*/ 	.short	0x0010
        /*0014*/ 	.byte	0x00, 0xf5, 0x21, 0x00


	//----- nvinfo : EIATTR_KPARAM_INFO
	.align		4
.L_145:
        /*0018*/ 	.byte	0x04, 0x17
        /*001a*/ 	.short	(.L_147 - .L_146)
.L_146:
        /*001c*/ 	.word	0x00000000
        /*0020*/ 	.short	0x0001
        /*0022*/ 	.short	0x0008
        /*0024*/ 	.byte	0x00, 0xf5, 0x21, 0x00


	//----- nvinfo : EIATTR_KPARAM_INFO
	.align		4
.L_147:
        /*0028*/ 	.byte	0x04, 0x17
        /*002a*/ 	.short	(.L_149 - .L_148)
.L_148:
        /*002c*/ 	.word	0x00000000
        /*0030*/ 	.short	0x0000
        /*0032*/ 	.short	0x0000
        /*0034*/ 	.byte	0x00, 0xf0, 0x21, 0x00


	//----- nvinfo : EIATTR_SPARSE_MMA_MASK
	.align		4
.L_149:
        /*0038*/ 	.byte	0x03, 0x50
        /*003a*/ 	.short	0x0000


	//----- nvinfo : EIATTR_MAXREG_COUNT
	.align		4
        /*003c*/ 	.byte	0x03, 0x1b
        /*003e*/ 	.short	0x0080


	//----- nvinfo : EIATTR_MERCURY_ISA_VERSION
	.align		4
        /*0040*/ 	.byte	0x03, 0x5f
        /*0042*/ 	.short	0x0101


	//----- nvinfo : EIATTR_VRC_CTA_INIT_COUNT
	.align		4
        /*0044*/ 	.byte	0x02, 0x4a
	.zero		1
	.zero		1


	//----- nvinfo : EIATTR_EXIT_INSTR_OFFSETS
	.align		4
        /*0048*/ 	.byte	0x04, 0x1c
        /*004a*/ 	.short	(.L_151 - .L_150)


	//   ....[0]....
.L_150:
        /*004c*/ 	.word	0x00000090


	//   ....[1]....
        /*0050*/ 	.word	0x000001d0


	//----- nvinfo : EIATTR_MAX_THREADS
	.align		4
.L_151:
        /*0054*/ 	.byte	0x04, 0x05
        /*0056*/ 	.short	(.L_153 - .L_152)
.L_152:
        /*0058*/ 	.word	0x00000200
        /*005c*/ 	.word	0x00000001
        /*0060*/ 	.word	0x00000001


	//----- nvinfo : EIATTR_CRS_STACK_SIZE
	.align		4
.L_153:
        /*0064*/ 	.byte	0x04, 0x1e
        /*0066*/ 	.short	(.L_155 - .L_154)
.L_154:
        /*0068*/ 	.word	0x00000000


	//----- nvinfo : EIATTR_CBANK_PARAM_SIZE
	.align		4
.L_155:
        /*006c*/ 	.byte	0x03, 0x19
        /*006e*/ 	.short	0x0018


	//----- nvinfo : EIATTR_PARAM_CBANK
	.align		4
        /*0070*/ 	.byte	0x04, 0x0a
        /*0072*/ 	.short	(.L_157 - .L_156)
	.align		4
.L_156:
        /*0074*/ 	.word	index@(.nv.constant0._cupy_pack_float32)
        /*0078*/ 	.short	0x0380
        /*007a*/ 	.short	0x0018


	//----- nvinfo : EIATTR_SW_WAR
	.align		4
.L_157:
        /*007c*/ 	.byte	0x04, 0x36
        /*007e*/ 	.short	(.L_159 - .L_158)
.L_158:
        /*0080*/ 	.word	0x00000008
.L_159:


//--------------------- .nv.info._cupy_pack_uint32 --------------------------
	.section	.nv.info._cupy_pack_uint32,"",@"SHT_CUDA_INFO"
	.sectionflags	@""
	.align	4


	//----- nvinfo : EIATTR_CUDA_API_VERSION
	.align		4
        /*0000*/ 	.byte	0x04, 0x37
        /*0002*/ 	.short	(.L_161 - .L_160)
.L_160:
        /*0004*/ 	.word	0x00000082


	//----- nvinfo : EIATTR_KPARAM_INFO
	.align		4
.L_161:
        /*0008*/ 	.byte	0x04, 0x17
        /*000a*/ 	.short	(.L_163 - .L_162)
.L_162:
        /*000c*/ 	.word	0x00000000
        /*0010*/ 	.short	0x0002
        /*0012*/ 	.short	0x0010
        /*0014*/ 	.byte	0x00, 0xf5, 0x21, 0x00


	//----- nvinfo : EIATTR_KPARAM_INFO
	.align		4
.L_163:
        /*0018*/ 	.byte	0x04, 0x17
        /*001a*/ 	.short	(.L_165 - .L_164)
.L_164:
        /*001c*/ 	.word	0x00000000
        /*0020*/ 	.short	0x0001
        /*0022*/ 	.short	0x0008
        /*0024*/ 	.byte	0x00, 0xf5, 0x21, 0x00


	//----- nvinfo : EIATTR_KPARAM_INFO
	.align		4
.L_165:
        /*0028*/ 	.byte	0x04, 0x17
        /*002a*/ 	.short	(.L_167 - .L_166)
.L_166:
        /*002c*/ 	.word	0x00000000
        /*0030*/ 	.short	0x0000
        /*0032*/ 	.short	0x0000
        /*0034*/ 	.byte	0x00, 0xf0, 0x21, 0x00


	//----- nvinfo : EIATTR_SPARSE_MMA_MASK
	.align		4
.L_167:
        /*0038*/ 	.byte	0x03, 0x50
        /*003a*/ 	.short	0x0000


	//----- nvinfo : EIATTR_MAXREG_COUNT
	.align		4
        /*003c*/ 	.byte	0x03, 0x1b
        /*003e*/ 	.short	0x0080


	//----- nvinfo : EIATTR_MERCURY_ISA_VERSION
	.align		4
        /*0040*/ 	.byte	0x03, 0x5f
        /*0042*/ 	.short	0x0101


	//----- nvinfo : EIATTR_VRC_CTA_INIT_COUNT
	.align		4
        /*0044*/ 	.byte	0x02, 0x4a
	.zero		1
	.zero		1


	//----- nvinfo : EIATTR_EXIT_INSTR_OFFSETS
	.align		4
        /*0048*/ 	.byte	0x04, 0x1c
        /*004a*/ 	.short	(.L_169 - .L_168)


	//   ....[0]....
.L_168:
        /*004c*/ 	.word	0x00000090


	//   ....[1]....
        /*0050*/ 	.word	0x000001d0


	//----- nvinfo : EIATTR_MAX_THREADS
	.align		4
.L_169:
        /*0054*/ 	.byte	0x04, 0x05
        /*0056*/ 	.short	(.L_171 - .L_170)
.L_170:
        /*0058*/ 	.word	0x00000200
        /*005c*/ 	.word	0x00000001
        /*0060*/ 	.word	0x00000001


	//----- nvinfo : EIATTR_CRS_STACK_SIZE
	.align		4
.L_171:
        /*0064*/ 	.byte	0x04, 0x1e
        /*0066*/ 	.short	(.L_173 - .L_172)
.L_172:
        /*0068*/ 	.word	0x00000000


	//----- nvinfo : EIATTR_CBANK_PARAM_SIZE
	.align		4
.L_173:
        /*006c*/ 	.byte	0x03, 0x19
        /*006e*/ 	.short	0x0018


	//----- nvinfo : EIATTR_PARAM_CBANK
	.align		4
        /*0070*/ 	.byte	0x04, 0x0a
        /*0072*/ 	.short	(.L_175 - .L_174)
	.align		4
.L_174:
        /*0074*/ 	.word	index@(.nv.constant0._cupy_pack_uint32)
        /*0078*/ 	.short	0x0380
        /*007a*/ 	.short	0x0018


	//----- nvinfo : EIATTR_SW_WAR
	.align		4
.L_175:
        /*007c*/ 	.byte	0x04, 0x36
        /*007e*/ 	.short	(.L_177 - .L_176)
.L_176:
        /*0080*/ 	.word	0x00000008
.L_177:


//--------------------- .nv.info._cupy_pack_int32 --------------------------
	.section	.nv.info._cupy_pack_int32,"",@"SHT_CUDA_INFO"
	.sectionflags	@""
	.align	4


	//----- nvinfo : EIATTR_CUDA_API_VERSION
	.align		4
        /*0000*/ 	.byte	0x04, 0x37
        /*0002*/ 	.short	(.L_179 - .L_178)
.L_178:
        /*0004*/ 	.word	0x00000082


	//----- nvinfo : EIATTR_KPARAM_INFO
	.align		4
.L_179:
        /*0008*/ 	.byte	0x04, 0x17
        /*000a*/ 	.short	(.L_181 - .L_180)
.L_180:
        /*000c*/ 	.word	0x00000000
        /*0010*/ 	.short	0x0002
        /*0012*/ 	.short	0x0010
        /*0014*/ 	.byte	0x00, 0xf5, 0x21, 0x00


	//----- nvinfo : EIATTR_KPARAM_INFO
	.align		4
.L_181:
        /*0018*/ 	.byte	0x04, 0x17
        /*001a*/ 	.short	(.L_183 - .L_182)
.L_182:
        /*001c*/ 	.word	0x00000000
        /*0020*/ 	.short	0x0001
        /*0022*/ 	.short	0x0008
        /*0024*/ 	.byte	0x00, 0xf5, 0x21, 0x00


	//----- nvinfo : EIATTR_KPARAM_INFO
	.align		4
.L_183:
        /*0028*/ 	.byte	0x04, 0x17
        /*002a*/ 	.short	(.L_185 - .L_184)
.L_184:
        /*002c*/ 	.word	0x00000000
        /*0030*/ 	.short	0x0000
        /*0032*/ 	.short	0x0000
        /*0034*/ 	.byte	0x00, 0xf0, 0x21, 0x00


	//----- nvinfo : EIATTR_SPARSE_MMA_MASK
	.align		4
.L_185:
        /*0038*/ 	.byte	0x03, 0x50
        /*003a*/ 	.short	0x0000


	//----- nvinfo : EIATTR_MAXREG_COUNT
	.align		4
        /*003c*/ 	.byte	0x03, 0x1b
        /*003e*/ 	.short	0x0080


	//----- nvinfo : EIATTR_MERCURY_ISA_VERSION
	.align		4
        /*0040*/ 	.byte	0x03, 0x5f
        /*0042*/ 	.short	0x0101


	//----- nvinfo : EIATTR_VRC_CTA_INIT_COUNT
	.align		4
        /*0044*/ 	.byte	0x02, 0x4a
	.zero		1
	.zero		1


	//----- nvinfo : EIATTR_EXIT_INSTR_OFFSETS
	.align		4
        /*0048*/ 	.byte	0x04, 0x1c
        /*004a*/ 	.short	(.L_187 - .L_186)


	//   ....[0]....
.L_186:
        /*004c*/ 	.word	0x00000090


	//   ....[1]....
        /*0050*/ 	.word	0x000001d0


	//----- nvinfo : EIATTR_MAX_THREADS
	.align		4
.L_187:
        /*0054*/ 	.byte	0x04, 0x05
        /*0056*/ 	.short	(.L_189 - .L_188)
.L_188:
        /*0058*/ 	.word	0x00000200
        /*005c*/ 	.word	0x00000001
        /*0060*/ 	.word	0x00000001


	//----- nvinfo : EIATTR_CRS_STACK_SIZE
	.align		4
.L_189:
        /*0064*/ 	.byte	0x04, 0x1e
        /*0066*/ 	.short	(.L_191 - .L_190)
.L_190:
        /*0068*/ 	.word	0x00000000


	//----- nvinfo : EIATTR_CBANK_PARAM_SIZE
	.align		4
.L_191:
        /*006c*/ 	.byte	0x03, 0x19
        /*006e*/ 	.short	0x0018


	//----- nvinfo : EIATTR_PARAM_CBANK
	.align		4
        /*0070*/ 	.byte	0x04, 0x0a
        /*0072*/ 	.short	(.L_193 - .L_192)
	.align		4
.L_192:
        /*0074*/ 	.word	index@(.nv.constant0._cupy_pack_int32)
        /*0078*/ 	.short	0x0380
        /*007a*/ 	.short	0x0018


	//----- nvinfo : EIATTR_SW_WAR
	.align		4
.L_193:
        /*007c*/ 	.byte	0x04, 0x36
        /*007e*/ 	.short	(.L_195 - .L_194)
.L_194:
        /*0080*/ 	.word	0x00000008
.L_195:


//--------------------- .nv.info._cupy_pack_uint16 --------------------------
	.section	.nv.info._cupy_pack_uint16,"",@"SHT_CUDA_INFO"
	.sectionflags	@""
	.align	4


	//----- nvinfo : EIATTR_CUDA_API_VERSION
	.align		4
        /*0000*/ 	.byte	0x04, 0x37
        /*0002*/ 	.short	(.L_197 - .L_196)
.L_196:
        /*0004*/ 	.word	0x00000082


	//----- nvinfo : EIATTR_KPARAM_INFO
	.align		4
.L_197:
        /*0008*/ 	.byte	0x04, 0x17
        /*000a*/ 	.short	(.L_199 - .L_198)
.L_198:
        /*000c*/ 	.word	0x00000000
        /*0010*/ 	.short	0x0002
        /*0012*/ 	.short	0x0010
        /*0014*/ 	.byte	0x00, 0xf5, 0x21, 0x00


	//----- nvinfo : EIATTR_KPARAM_INFO
	.align		4
.L_199:
        /*0018*/ 	.byte	0x04, 0x17
        /*001a*/ 	.short	(.L_201 - .L_200)
.L_200:
        /*001c*/ 	.word	0x00000000
        /*0020*/ 	.short	0x0001
        /*0022*/ 	.short	0x0008
        /*0024*/ 	.byte	0x00, 0xf5, 0x21, 0x00


	//----- nvinfo : EIATTR_KPARAM_INFO
	.align		4
.L_201:
        /*0028*/ 	.byte	0x04, 0x17
        /*002a*/ 	.short	(.L_203 - .L_202)
.L_202:
        /*002c*/ 	.word	0x00000000
        /*0030*/ 	.short	0x0000
        /*0032*/ 	.short	0x0000
        /*0034*/ 	.byte	0x00, 0xf0, 0x21, 0x00


	//----- nvinfo : EIATTR_SPARSE_MMA_MASK
	.align		4
.L_203:
        /*0038*/ 	.byte	0x03, 0x50
        /*003a*/ 	.short	0x0000


	//----- nvinfo : EIATTR_MAXREG_COUNT
	.align		4
        /*003c*/ 	.byte	0x03, 0x1b
        /*003e*/ 	.short	0x0080


	//----- nvinfo : EIATTR_MERCURY_ISA_VERSION
	.align		4
        /*0040*/ 	.byte	0x03, 0x5f
        /*0042*/ 	.short	0x0101


	//----- nvinfo : EIATTR_VRC_CTA_INIT_COUNT
	.align		4
        /*0044*/ 	.byte	0x02, 0x4a
	.zero		1
	.zero		1


	//----- nvinfo : EIATTR_EXIT_INSTR_OFFSETS
	.align		4
        /*0048*/ 	.byte	0x04, 0x1c
        /*004a*/ 	.short	(.L_205 - .L_204)


	//   ....[0]....
.L_204:
        /*004c*/ 	.word	0x00000090


	//   ....[1]....
        /*0050*/ 	.word	0x000001d0


	//----- nvinfo : EIATTR_MAX_THREADS
	.align		4
.L_205:
        /*0054*/ 	.byte	0x04, 0x05
        /*0056*/ 	.short	(.L_207 - .L_206)
.L_206:
        /*0058*/ 	.word	0x00000200
        /*005c*/ 	.word	0x00000001
        /*0060*/ 	.word	0x00000001


	//----- nvinfo : EIATTR_CRS_STACK_SIZE
	.align		4
.L_207:
        /*0064*/ 	.byte	0x04, 0x1e
        /*0066*/ 	.short	(.L_209 - .L_208)
.L_208:
        /*0068*/ 	.word	0x00000000


	//----- nvinfo : EIATTR_CBANK_PARAM_SIZE
	.align		4
.L_209:
        /*006c*/ 	.byte	0x03, 0x19
        /*006e*/ 	.short	0x0018


	//----- nvinfo : EIATTR_PARAM_CBANK
	.align		4
        /*0070*/ 	.byte	0x04, 0x0a
        /*0072*/ 	.short	(.L_211 - .L_210)
	.align		4
.L_210:
        /*0074*/ 	.word	index@(.nv.constant0._cupy_pack_uint16)
        /*0078*/ 	.short	0x0380
        /*007a*/ 	.short	0x0018


	//----- nvinfo : EIATTR_SW_WAR
	.align		4
.L_211:
        /*007c*/ 	.byte	0x04, 0x36
        /*007e*/ 	.short	(.L_213 - .L_212)
.L_212:
        /*0080*/ 	.word	0x00000008
.L_213:


//--------------------- .nv.info._cupy_pack_int16 --------------------------
	.section	.nv.info._cupy_pack_int16,"",@"SHT_CUDA_INFO"
	.sectionflags	@""
	.align	4


	//----- nvinfo : EIATTR_CUDA_API_VERSION
	.align		4
        /*0000*/ 	.byte	0x04, 0x37
        /*0002*/ 	.short	(.L_215 - .L_214)
.L_214:
        /*0004*/ 	.word	0x00000082


	//----- nvinfo : EIATTR_KPARAM_INFO
	.align		4
.L_215:
        /*0008*/ 	.byte	0x04, 0x17
        /*000a*/ 	.short	(.L_217 - .L_216)
.L_216:
        /*000c*/ 	.word	0x00000000
        /*0010*/ 	.short	0x0002
        /*0012*/ 	.short	0x0010
        /*0014*/ 	.byte	0x00, 0xf5, 0x21, 0x00


	//----- nvinfo : EIATTR_KPARAM_INFO
	.align		4
.L_217:
        /*0018*/ 	.byte	0x04, 0x17
        /*001a*/ 	.short	(.L_219 - .L_218)
.L_218:
        /*001c*/ 	.word	0x00000000
        /*0020*/ 	.short	0x0001
        /*0022*/ 	.short	0x0008
        /*0024*/ 	.byte	0x00, 0xf5, 0x21, 0x00


	//----- nvinfo : EIATTR_KPARAM_INFO
	.align		4
.L_219:
        /*0028*/ 	.byte	0x04, 0x17
        /*002a*/ 	.short	(.L_221 - .L_220)
.L_220:
        /*002c*/ 	.word	0x00000000
        /*0030*/ 	.short	0x0000
        /*0032*/ 	.short	0x0000
        /*0034*/ 	.byte	0x00, 0xf0, 0x21, 0x00


	//----- nvinfo : EIATTR_SPARSE_MMA_MASK
	.align		4
.L_221:
        /*0038*/ 	.byte	0x03, 0x50
        /*003a*/ 	.short	0x0000


	//----- nvinfo : EIATTR_MAXREG_COUNT
	.align		4
        /*003c*/ 	.byte	0x03, 0x1b
        /*003e*/ 	.short	0x0080


	//----- nvinfo : EIATTR_MERCURY_ISA_VERSION
	.align		4
        /*0040*/ 	.byte	0x03, 0x5f
        /*0042*/ 	.short	0x0101


	//----- nvinfo : EIATTR_VRC_CTA_INIT_COUNT
	.align		4
        /*0044*/ 	.byte	0x02, 0x4a
	.zero		1
	.zero		1


	//----- nvinfo : EIATTR_EXIT_INSTR_OFFSETS
	.align		4
        /*0048*/ 	.byte	0x04, 0x1c
        /*004a*/ 	.short	(.L_223 - .L_222)


	//   ....[0]....
.L_222:
        /*004c*/ 	.word	0x00000090


	//   ....[1]....
        /*0050*/ 	.word	0x000001d0


	//----- nvinfo : EIATTR_MAX_THREADS
	.align		4
.L_223:
        /*0054*/ 	.byte	0x04, 0x05
        /*0056*/ 	.short	(.L_225 - .L_224)
.L_224:
        /*0058*/ 	.word	0x00000200
        /*005c*/ 	.word	0x00000001
        /*0060*/ 	.word	0x00000001


	//----- nvinfo : EIATTR_CRS_STACK_SIZE
	.align		4
.L_225:
        /*0064*/ 	.byte	0x04, 0x1e
        /*0066*/ 	.short	(.L_227 - .L_226)
.L_226:
        /*0068*/ 	.word	0x00000000


	//----- nvinfo : EIATTR_CBANK_PARAM_SIZE
	.align		4
.L_227:
        /*006c*/ 	.byte	0x03, 0x19
        /*006e*/ 	.short	0x0018


	//----- nvinfo : EIATTR_PARAM_CBANK
	.align		4
        /*0070*/ 	.byte	0x04, 0x0a
        /*0072*/ 	.short	(.L_229 - .L_228)
	.align		4
.L_228:
        /*0074*/ 	.word	index@(.nv.constant0._cupy_pack_int16)
        /*0078*/ 	.short	0x0380
        /*007a*/ 	.short	0x0018


	//----- nvinfo : EIATTR_SW_WAR
	.align		4
.L_229:
        /*007c*/ 	.byte	0x04, 0x36
        /*007e*/ 	.short	(.L_231 - .L_230)
.L_230:
        /*0080*/ 	.word	0x00000008
.L_231:


//--------------------- .nv.info._cupy_pack_uint8 --------------------------
	.section	.nv.info._cupy_pack_uint8,"",@"SHT_CUDA_INFO"
	.sectionflags	@""
	.align	4


	//----- nvinfo : EIATTR_CUDA_API_VERSION
	.align		4
        /*0000*/ 	.byte	0x04, 0x37
        /*0002*/ 	.short	(.L_233 - .L_232)
.L_232:
        /*0004*/ 	.word	0x00000082


	//----- nvinfo : EIATTR_KPARAM_INFO
	.align		4
.L_233:
        /*0008*/ 	.byte	0x04, 0x17
        /*000a*/ 	.short	(.L_235 - .L_234)
.L_234:
        /*000c*/ 	.word	0x00000000
        /*0010*/ 	.short	0x0002
        /*0012*/ 	.short	0x0010
        /*0014*/ 	.byte	0x00, 0xf5, 0x21, 0x00


	//----- nvinfo : EIATTR_KPARAM_INFO
	.align		4
.L_235:
        /*0018*/ 	.byte	0x04, 0x17
        /*001a*/ 	.short	(.L_237 - .L_236)
.L_236:
        /*001c*/ 	.word	0x00000000
        /*0020*/ 	.short	0x0001
        /*0022*/ 	.short	0x0008
        /*0024*/ 	.byte	0x00, 0xf5, 0x21, 0x00


	//----- nvinfo : EIATTR_KPARAM_INFO
	.align		4
.L_237:
        /*0028*/ 	.byte	0x04, 0x17
        /*002a*/ 	.short	(.L_239 - .L_238)
.L_238:
        /*002c*/ 	.word	0x00000000
        /*0030*/ 	.short	0x0000
        /*0032*/ 	.short	0x0000
        /*0034*/ 	.byte	0x00, 0xf0, 0x21, 0x00


	//----- nvinfo : EIATTR_SPARSE_MMA_MASK
	.align		4
.L_239:
        /*0038*/ 	.byte	0x03, 0x50
        /*003a*/ 	.short	0x0000


	//----- nvinfo : EIATTR_MAXREG_COUNT
	.align		4
        /*003c*/ 	.byte	0x03, 0x1b
        /*003e*/ 	.short	0x0080


	//----- nvinfo : EIATTR_MERCURY_ISA_VERSION
	.align		4
        /*0040*/ 	.byte	0x03, 0x5f
        /*0042*/ 	.short	0x0101


	//----- nvinfo : EIATTR_VRC_CTA_INIT_COUNT
	.align		4
        /*0044*/ 	.byte	0x02, 0x4a
	.zero		1
	.zero		1


	//----- nvinfo : EIATTR_EXIT_INSTR_OFFSETS
	.align		4
        /*0048*/ 	.byte	0x04, 0x1c
        /*004a*/ 	.short	(.L_241 - .L_240)


	//   ....[0]....
.L_240:
        /*004c*/ 	.word	0x00000090


	//   ....[1]....
        /*0050*/ 	.word	0x000001d0


	//----- nvinfo : EIATTR_MAX_THREADS
	.align		4
.L_241:
        /*0054*/ 	.byte	0x04, 0x05
        /*0056*/ 	.short	(.L_243 - .L_242)
.L_242:
        /*0058*/ 	.word	0x00000200
        /*005c*/ 	.word	0x00000001
        /*0060*/ 	.word	0x00000001


	//----- nvinfo : EIATTR_CRS_STACK_SIZE
	.align		4
.L_243:
        /*0064*/ 	.byte	0x04, 0x1e
        /*0066*/ 	.short	(.L_245 - .L_244)
.L_244:
        /*0068*/ 	.word	0x00000000


	//----- nvinfo : EIATTR_CBANK_PARAM_SIZE
	.align		4
.L_245:
        /*006c*/ 	.byte	0x03, 0x19
        /*006e*/ 	.short	0x0018


	//----- nvinfo : EIATTR_PARAM_CBANK
	.align		4
        /*0070*/ 	.byte	0x04, 0x0a
        /*0072*/ 	.short	(.L_247 - .L_246)
	.align		4
.L_246:
        /*0074*/ 	.word	index@(.nv.constant0._cupy_pack_uint8)
        /*0078*/ 	.short	0x0380
        /*007a*/ 	.short	0x0018


	//----- nvinfo : EIATTR_SW_WAR
	.align		4
.L_247:
        /*007c*/ 	.byte	0x04, 0x36
        /*007e*/ 	.short	(.L_249 - .L_248)
.L_248:
        /*0080*/ 	.word	0x00000008
.L_249:


//--------------------- .nv.info._cupy_pack_int8  --------------------------
	.section	.nv.info._cupy_pack_int8,"",@"SHT_CUDA_INFO"
	.sectionflags	@""
	.align	4


	//----- nvinfo : EIATTR_CUDA_API_VERSION
	.align		4
        /*0000*/ 	.byte	0x04, 0x37
        /*0002*/ 	.short	(.L_251 - .L_250)
.L_250:
        /*0004*/ 	.word	0x00000082


	//----- nvinfo : EIATTR_KPARAM_INFO
	.align		4
.L_251:
        /*0008*/ 	.byte	0x04, 0x17
        /*000a*/ 	.short	(.L_253 - .L_252)
.L_252:
        /*000c*/ 	.word	0x00000000
        /*0010*/ 	.short	0x0002
        /*0012*/ 	.short	0x0010
        /*0014*/ 	.byte	0x00, 0xf5, 0x21, 0x00


	//----- nvinfo : EIATTR_KPARAM_INFO
	.align		4
.L_253:
        /*0018*/ 	.byte	0x04, 0x17
        /*001a*/ 	.short	(.L_255 - .L_254)
.L_254:
        /*001c*/ 	.word	0x00000000
        /*0020*/ 	.short	0x0001
        /*0022*/ 	.short	0x0008
        /*0024*/ 	.byte	0x00, 0xf5, 0x21, 0x00


	//----- nvinfo : EIATTR_KPARAM_INFO
	.align		4
.L_255:
        /*0028*/ 	.byte	0x04, 0x17
        /*002a*/ 	.short	(.L_257 - .L_256)
.L_256:
        /*002c*/ 	.word	0x00000000
        /*0030*/ 	.short	0x0000
        /*0032*/ 	.short	0x0000
        /*0034*/ 	.byte	0x00, 0xf0, 0x21, 0x00


	//----- nvinfo : EIATTR_SPARSE_MMA_MASK
	.align		4
.L_257:
        /*0038*/ 	.byte	0x03, 0x50
        /*003a*/ 	.short	0x0000


	//----- nvinfo : EIATTR_MAXREG_COUNT
	.align		4
        /*003c*/ 	.byte	0x03, 0x1b
        /*003e*/ 	.short	0x0080


	//----- nvinfo : EIATTR_MERCURY_ISA_VERSION
	.align		4
        /*0040*/ 	.byte	0x03, 0x5f
        /*0042*/ 	.short	0x0101


	//----- nvinfo : EIATTR_VRC_CTA_INIT_COUNT
	.align		4
        /*0044*/ 	.byte	0x02, 0x4a
	.zero		1
	.zero		1


	//----- nvinfo : EIATTR_EXIT_INSTR_OFFSETS
	.align		4
        /*0048*/ 	.byte	0x04, 0x1c
        /*004a*/ 	.short	(.L_259 - .L_258)


	//   ....[0]....
.L_258:
        /*004c*/ 	.word	0x00000090


	//   ....[1]....
        /*0050*/ 	.word	0x000001d0


	//----- nvinfo : EIATTR_MAX_THREADS
	.align		4
.L_259:
        /*0054*/ 	.byte	0x04, 0x05
        /*0056*/ 	.short	(.L_261 - .L_260)
.L_260:
        /*0058*/ 	.word	0x00000200
        /*005c*/ 	.word	0x00000001
        /*0060*/ 	.word	0x00000001


	//----- nvinfo : EIATTR_CRS_STACK_SIZE
	.align		4
.L_261:
        /*0064*/ 	.byte	0x04, 0x1e
        /*0066*/ 	.short	(.L_263 - .L_262)
.L_262:
        /*0068*/ 	.word	0x00000000


	//----- nvinfo : EIATTR_CBANK_PARAM_SIZE
	.align		4
.L_263:
        /*006c*/ 	.byte	0x03, 0x19
        /*006e*/ 	.short	0x0018


	//----- nvinfo : EIATTR_PARAM_CBANK
	.align		4
        /*0070*/ 	.byte	0x04, 0x0a
        /*0072*/ 	.short	(.L_265 - .L_264)
	.align		4
.L_264:
        /*0074*/ 	.word	index@(.nv.constant0._cupy_pack_int8)
        /*0078*/ 	.short	0x0380
        /*007a*/ 	.short	0x0018


	//----- nvinfo : EIATTR_SW_WAR
	.align		4
.L_265:
        /*007c*/ 	.byte	0x04, 0x36
        /*007e*/ 	.short	(.L_267 - .L_266)
.L_266:
        /*0080*/ 	.word	0x00000008
.L_267:


//--------------------- .nv.callgraph             --------------------------
	.section	.nv.callgraph,"",@"SHT_CUDA_CALLGRAPH"
	.align	4
	.sectionentsize	8
	.align		4
        /*0000*/ 	.word	0x00000000
	.align		4
        /*0004*/ 	.word	0xffffffff
	.align		4
        /*0008*/ 	.word	0x00000000
	.align		4
        /*000c*/ 	.word	0xfffffffe
	.align		4
        /*0010*/ 	.word	0x00000000
	.align		4
        /*0014*/ 	.word	0xfffffffd
	.align		4
        /*0018*/ 	.word	0x00000000
	.align		4
        /*001c*/ 	.word	0xfffffffc


//--------------------- .nv.constant4             --------------------------
	.section	.nv.constant4,"a",@progbits
	.align	8
	.align		8
.nv.constant4:
        /*0000*/ 	.dword	_ZN34_INTERNAL_b2f23c6f_4_k_cu_5a65b9ae4cuda3std3__45__cpo5beginE
	.align		8
        /*0008*/ 	.dword	_ZN34_INTERNAL_b2f23c6f_4_k_cu_5a65b9ae4cuda3std3__45__cpo3endE
	.align		8
        /*0010*/ 	.dword	_ZN34_INTERNAL_b2f23c6f_4_k_cu_5a65b9ae4cuda3std3__45__cpo6cbeginE
	.align		8
        /*0018*/ 	.dword	_ZN34_INTERNAL_b2f23c6f_4_k_cu_5a65b9ae4cuda3std3__45__cpo4cendE
	.align		8
        /*0020*/ 	.dword	_ZN34_INTERNAL_b2f23c6f_4_k_cu_5a65b9ae4cuda3std3__45__cpo6rbeginE
	.align		8
        /*0028*/ 	.dword	_ZN34_INTERNAL_b2f23c6f_4_k_cu_5a65b9ae4cuda3std3__45__cpo4rendE
	.align		8
        /*0030*/ 	.dword	_ZN34_INTERNAL_b2f23c6f_4_k_cu_5a65b9ae4cuda3std3__45__cpo7crbeginE
	.align		8
        /*0038*/ 	.dword	_ZN34_INTERNAL_b2f23c6f_4_k_cu_5a65b9ae4cuda3std3__45__cpo5crendE
	.align		8
        /*0040*/ 	.dword	_ZN34_INTERNAL_b2f23c6f_4_k_cu_5a65b9ae4cuda3std3__436_GLOBAL__N__b2f23c6f_4_k_cu_5a65b9ae6ignoreE
	.align		8
        /*0048*/ 	.dword	_ZN34_INTERNAL_b2f23c6f_4_k_cu_5a65b9ae4cuda3std3__419piecewise_constructE
	.align		8
        /*0050*/ 	.dword	_ZN34_INTERNAL_b2f23c6f_4_k_cu_5a65b9ae4cuda3std3__48in_placeE
	.align		8
        /*0058*/ 	.dword	_ZN34_INTERNAL_b2f23c6f_4_k_cu_5a65b9ae4cuda3std3__420unreachable_sentinelE
	.align		8
        /*0060*/ 	.dword	_ZN34_INTERNAL_b2f23c6f_4_k_cu_5a65b9ae4cuda3std6ranges3__45__cpo4swapE
	.align		8
        /*0068*/ 	.dword	_ZN34_INTERNAL_b2f23c6f_4_k_cu_5a65b9ae4cuda3std6ranges3__45__cpo9iter_moveE
	.align		8
        /*0070*/ 	.dword	_ZN34_INTERNAL_b2f23c6f_4_k_cu_5a65b9ae4cuda3std6ranges3__45__cpo5beginE
	.align		8
        /*0078*/ 	.dword	_ZN34_INTERNAL_b2f23c6f_4_k_cu_5a65b9ae4cuda3std6ranges3__45__cpo3endE
	.align		8
        /*0080*/ 	.dword	_ZN34_INTERNAL_b2f23c6f_4_k_cu_5a65b9ae4cuda3std6ranges3__45__cpo6cbeginE
	.align		8
        /*0088*/ 	.dword	_ZN34_INTERNAL_b2f23c6f_4_k_cu_5a65b9ae4cuda3std6ranges3__45__cpo4cendE
	.align		8
        /*0090*/ 	.dword	_ZN34_INTERNAL_b2f23c6f_4_k_cu_5a65b9ae4cuda3std6ranges3__45__cpo7advanceE
	.align		8
        /*0098*/ 	.dword	_ZN34_INTERNAL_b2f23c6f_4_k_cu_5a65b9ae4cuda3std6ranges3__45__cpo9iter_swapE
	.align		8
        /*00a0*/ 	.dword	_ZN34_INTERNAL_b2f23c6f_4_k_cu_5a65b9ae4cuda3std6ranges3__45__cpo4nextE
	.align		8
        /*00a8*/ 	.dword	_ZN34_INTERNAL_b2f23c6f_4_k_cu_5a65b9ae4cuda3std6ranges3__45__cpo4prevE
	.align		8
        /*00b0*/ 	.dword	_ZN34_INTERNAL_b2f23c6f_4_k_cu_5a65b9ae4cuda3std6ranges3__45__cpo4dataE
	.align		8
        /*00b8*/ 	.dword	_ZN34_INTERNAL_b2f23c6f_4_k_cu_5a65b9ae4cuda3std6ranges3__45__cpo5cdataE
	.align		8
        /*00c0*/ 	.dword	_ZN34_INTERNAL_b2f23c6f_4_k_cu_5a65b9ae4cuda3std6ranges3__45__cpo4sizeE
	.align		8
        /*00c8*/ 	.dword	_ZN34_INTERNAL_b2f23c6f_4_k_cu_5a65b9ae4cuda3std6ranges3__45__cpo5ssizeE
	.align		8
        /*00d0*/ 	.dword	_ZN34_INTERNAL_b2f23c6f_4_k_cu_5a65b9ae4cuda3std6ranges3__45__cpo8distanceE
	.align		8
        /*00d8*/ 	.dword	_ZN34_INTERNAL_b2f23c6f_4_k_cu_5a65b9ae6thrust24THRUST_300001_SM_1000_NS6system6detail10sequential3seqE


//--------------------- .text._cupy_pack_complex128 --------------------------
	.section	.text._cupy_pack_complex128,"ax",@progbits
	.align	128
        .global         _cupy_pack_complex128
        .type           _cupy_pack_complex128,@function
        .size           _cupy_pack_complex128,(.L_x_20 - _cupy_pack_complex128)
        .other          _cupy_pack_complex128,@"STO_CUDA_ENTRY STV_DEFAULT"
_cupy_pack_complex128:
.text._cupy_pack_complex128:
[----:B------:R-:W-:Y:S01]  /*0000*/  LDC R1, c[0x0][0x37c] ;  /* 0x0000df00ff017b82 */ /* 0x000fe20000000800 */
[----:B------:R-:W0:Y:S07]  /*0010*/  S2R R0, SR_TID.X ;  /* 0x0000000000007919 */ /* 0x000e2e0000002100 */
[----:B------:R-:W0:Y:S01]  /*0020*/  S2UR UR4, SR_CTAID.X ;  /* 0x00000000000479c3 */ /* 0x000e220000002500 */
[----:B------:R-:W1:Y:S07]  /*0030*/  LDCU.64 UR8, c[0x0][0x380] ;  /* 0x00007000ff0877ac */ /* 0x000e6e0008000a00 */
[----:B------:R-:W0:Y:S02]  /*0040*/  LDC R7, c[0x0][0x360] ;  /* 0x0000d800ff077b82 */ /* 0x000e240000000800 */
[----:B0-----:R-:W-:-:S05]  /*0050*/  IMAD R0, R7, UR4, R0 ;  /* 0x0000000407007c24 */ /* 0x001fca000f8e0200 */
[----:B-1----:R-:W-:Y:S02]  /*0060*/  ISETP.GE.U32.AND P0, PT, R0, UR8, PT ;  /* 0x0000000800007c0c */ /* 0x002fe4000bf06070 */
[----:B------:R-:W-:-:S04]  /*0070*/  SHF.R.S32.HI R2, RZ, 0x1f, R0 ;  /* 0x0000001fff027819 */ /* 0x000fc80000011400 */
[----:B------:R-:W-:-:S13]  /*0080*/  ISETP.GE.U32.AND.EX P0, PT, R2, UR9, PT, P0 ;  /* 0x0000000902007c0c */ /* 0x000fda000bf06100 */
[----:B------:R-:W-:Y:S05]  /*0090*/  @P0 EXIT ;  /* 0x000000000000094d */ /* 0x000fea0003800000 */
[----:B------:R-:W0:Y:S01]  /*00a0*/  LDCU UR4, c[0x0][0x370] ;  /* 0x00006e00ff0477ac */ /* 0x000e220008000800 */
[----:B------:R-:W-:Y:S02]  /*00b0*/  IMAD.MOV.U32 R8, RZ, RZ, R2 ;  /* 0x000000ffff087224 */ /* 0x000fe400078e0002 */
[----:B------:R-:W-:Y:S01]  /*00c0*/  IMAD.MOV.U32 R6, RZ, RZ, R0 ;  /* 0x000000ffff067224 */ /* 0x000fe200078e0000 */
[----:B------:R-:W1:Y:S01]  /*00d0*/  LDCU.64 UR6, c[0x0][0x358] ;  /* 0x00006b00ff0677ac */ /* 0x000e620008000a00 */
[----:B------:R-:W2:Y:S01]  /*00e0*/  LDCU.64 UR10, c[0x0][0x388] ;  /* 0x00007100ff0a77ac */ /* 0x000ea20008000a00 */
[----:B------:R-:W3:Y:S01]  /*00f0*/  LDCU.64 UR12, c[0x0][0x390] ;  /* 0x00007200ff0c77ac */ /* 0x000ee20008000a00 */
[----:B0-----:R-:W-:-:S07]  /*0100*/  IMAD R7, R7, UR4, RZ ;  /* 0x0000000407077c24 */ /* 0x001fce000f8e02ff */
.L_x_0:
[----:B--2---:R-:W-:-:S04]  /*0110*/  IADD3 R2, P0, PT, R6, UR10, RZ ;  /* 0x0000000a06027c10 */ /* 0x004fc8000ff1e0ff */
[----:B0-----:R-:W-:-:S06]  /*0120*/  IADD3.X R3, PT, PT, R8, UR11, RZ, P0, !PT ;  /* 0x0000000b08037c10 */ /* 0x001fcc00087fe4ff */
[----:B-1----:R-:W2:Y:S01]  /*0130*/  LDG.E.U8.CONSTANT R3, desc[UR6][R2.64] ;  /* 0x0000000602037981 */ /* 0x002ea2000c1e9100 */
[----:B---3--:R-:W-:Y:S01]  /*0140*/  IADD3 R4, P0, PT, R6, UR12, RZ ;  /* 0x0000000c06047c10 */ /* 0x008fe2000ff1e0ff */
[----:B------:R-:W-:-:S03]  /*0150*/  IMAD.IADD R6, R7, 0x1, R0 ;  /* 0x0000000107067824 */ /* 0x000fc600078e0200 */
[----:B------:R-:W-:Y:S01]  /*0160*/  IADD3.X R5, PT, PT, R8, UR13, RZ, P0, !PT ;  /* 0x0000000d08057c10 */ /* 0x000fe200087fe4ff */
[--C-:B------:R-:W-:Y:S01]  /*0170*/  IMAD.MOV.U32 R0, RZ, RZ, R6.reuse ;  /* 0x000000ffff007224 */ /* 0x100fe200078e0006 */
[----:B------:R-:W-:Y:S02]  /*0180*/  ISETP.GE.U32.AND P0, PT, R6, UR8, PT ;  /* 0x0000000806007c0c */ /* 0x000fe4000bf06070 */
[----:B------:R-:W-:-:S04]  /*0190*/  SHF.R.S32.HI R8, RZ, 0x1f, R6 ;  /* 0x0000001fff087819 */ /* 0x000fc80000011406 */
[----:B------:R-:W-:Y:S01]  /*01a0*/  ISETP.GE.U32.AND.EX P0, PT, R8, UR9, PT, P0 ;  /* 0x0000000908007c0c */ /* 0x000fe2000bf06100 */
[----:B--2---:R0:W-:-:S12]  /*01b0*/  STG.E.U8 desc[UR6][R4.64], R3 ;  /* 0x0000000304007986 */ /* 0x0041d8000c101106 */
[----:B------:R-:W-:Y:S05]  /*01c0*/  @!P0 BRA `(.L_x_0) ;  /* 0xfffffffc00d08947 */ /* 0x000fea000383ffff */
[----:B------:R-:W-:Y:S05]  /*01d0*/  EXIT ;  /* 0x000000000000794d */ /* 0x000fea0003800000 */
.L_x_1:
[----:B------:R-:W-:-:S00]  /*01e0*/  BRA `(.L_x_1) ;  /* 0xfffffffc00fc7947 */ /* 0x000fc0000383ffff */
[----:B------:R-:W-:-:S00]  /*01f0*/  NOP ;  /* 0x0000000000007918 */ /* 0x000fc00000000000 */
        /* <DEDUP_REMOVED lines=8> */
.L_x_20:


//--------------------- .text._cupy_pack_complex64 --------------------------
	.section	.text._cupy_pack_complex64,"ax",@progbits
	.align	128
        .global         _cupy_pack_complex64
        .type           _cupy_pack_complex64,@function
        .size           _cupy_pack_complex64,(.L_x_21 - _cupy_pack_complex64)
        .other          _cupy_pack_complex64,@"STO_CUDA_ENTRY STV_DEFAULT"
_cupy_pack_complex64:
.text._cupy_pack_complex64:
        /* <DEDUP_REMOVED lines=17> */
.L_x_2:
        /* <DEDUP_REMOVED lines=13> */
.L_x_3:
        /* <DEDUP_REMOVED lines=10> */
.L_x_21:


//--------------------- .text._cupy_pack_float64  --------------------------
	.section	.text._cupy_pack_float64,"ax",@progbits
	.align	128
        .global         _cupy_pack_float64
        .type           _cupy_pack_float64,@function
        .size           _cupy_pack_float64,(.L_x_22 - _cupy_pack_float64)
        .other          _cupy_pack_float64,@"STO_CUDA_ENTRY STV_DEFAULT"
_cupy_pack_float64:
.text._cupy_pack_float64:
        /* <DEDUP_REMOVED lines=17> */
.L_x_4:
        /* <DEDUP_REMOVED lines=13> */
.L_x_5:
        /* <DEDUP_REMOVED lines=10> */
.L_x_22:


//--------------------- .text._cupy_pack_float32  --------------------------
	.section	.text._cupy_pack_float32,"ax",@progbits
	.align	128
        .global         _cupy_pack_float32
        .type           _cupy_pack_float32,@function
        .size           _cupy_pack_float32,(.L_x_23 - _cupy_pack_float32)
        .other          _cupy_pack_float32,@"STO_CUDA_ENTRY STV_DEFAULT"
_cupy_pack_float32:
.text._cupy_pack_float32:
        /* <DEDUP_REMOVED lines=17> */
.L_x_6:
        /* <DEDUP_REMOVED lines=13> */
.L_x_7:
        /* <DEDUP_REMOVED lines=10> */
.L_x_23:


//--------------------- .text._cupy_pack_uint32   --------------------------
	.section	.text._cupy_pack_uint32,"ax",@progbits
	.align	128
        .global         _cupy_pack_uint32
        .type           _cupy_pack_uint32,@function
        .size           _cupy_pack_uint32,(.L_x_24 - _cupy_pack_uint32)
        .other          _cupy_pack_uint32,@"STO_CUDA_ENTRY STV_DEFAULT"
_cupy_pack_uint32:
.text._cupy_pack_uint32:
        /* <DEDUP_REMOVED lines=17> */
.L_x_8:
        /* <DEDUP_REMOVED lines=13> */
.L_x_9:
        /* <DEDUP_REMOVED lines=10> */
.L_x_24:


//--------------------- .text._cupy_pack_int32    --------------------------
	.section	.text._cupy_pack_int32,"ax",@progbits
	.align	128
        .global         _cupy_pack_int32
        .type           _cupy_pack_int32,@function
        .size           _cupy_pack_int32,(.L_x_25 - _cupy_pack_int32)
        .other          _cupy_pack_int32,@"STO_CUDA_ENTRY STV_DEFAULT"
_cupy_pack_int32:
.text._cupy_pack_int32:
        /* <DEDUP_REMOVED lines=17> */
.L_x_10:
        /* <DEDUP_REMOVED lines=13> */
.L_x_11:
        /* <DEDUP_REMOVED lines=10> */
.L_x_25:


//--------------------- .text._cupy_pack_uint16   --------------------------
	.section	.text._cupy_pack_uint16,"ax",@progbits
	.align	128
        .global         _cupy_pack_uint16
        .type           _cupy_pack_uint16,@function
        .size           _cupy_pack_uint16,(.L_x_26 - _cupy_pack_uint16)
        .other          _cupy_pack_uint16,@"STO_CUDA_ENTRY STV_DEFAULT"
_cupy_pack_uint16:
.text._cupy_pack_uint16:
        /* <DEDUP_REMOVED lines=17> */
.L_x_12:
        /* <DEDUP_REMOVED lines=13> */
.L_x_13:
        /* <DEDUP_REMOVED lines=10> */
.L_x_26:


//--------------------- .text._cupy_pack_int16    --------------------------
	.section	.text._cupy_pack_int16,"ax",@progbits
	.align	128
        .global         _cupy_pack_int16
        .type           _cupy_pack_int16,@function
        .size           _cupy_pack_int16,(.L_x_27 - _cupy_pack_int16)
        .other          _cupy_pack_int16,@"STO_CUDA_ENTRY STV_DEFAULT"
_cupy_pack_int16:
.text._cupy_pack_int16:
        /* <DEDUP_REMOVED lines=17> */
.L_x_14:
        /* <DEDUP_REMOVED lines=13> */
.L_x_15:
        /* <DEDUP_REMOVED lines=10> */
.L_x_27:


//--------------------- .text._cupy_pack_uint8    --------------------------
	.section	.text._cupy_pack_uint8,"ax",@progbits
	.align	128
        .global         _cupy_pack_uint8
        .type           _cupy_pack_uint8,@function
        .size           _cupy_pack_uint8,(.L_x_28 - _cupy_pack_uint8)
        .other          _cupy_pack_uint8,@"STO_CUDA_ENTRY STV_DEFAULT"
_cupy_pack_uint8:
.text._cupy_pack_uint8:
        /* <DEDUP_REMOVED lines=17> */
.L_x_16:
        /* <DEDUP_REMOVED lines=13> */
.L_x_17:
        /* <DEDUP_REMOVED lines=10> */
.L_x_28:


//--------------------- .text._cupy_pack_int8     --------------------------
	.section	.text._cupy_pack_int8,"ax",@progbits
	.align	128
        .global         _cupy_pack_int8
        .type           _cupy_pack_int8,@function
        .size           _cupy_pack_int8,(.L_x_29 - _cupy_pack_int8)
        .other          _cupy_pack_int8,@"STO_CUDA_ENTRY STV_DEFAULT"
_cupy_pack_int8:
.text._cupy_pack_int8:
        /* <DEDUP_REMOVED lines=17> */
.L_x_18:
        /* <DEDUP_REMOVED lines=13> */
.L_x_19:
        /* <DEDUP_REMOVED lines=10> */
.L_x_29:


//--------------------- .nv.shared.reserved.0     --------------------------
	.section	.nv.shared.reserved.0,"aw",@nobits
	.weak		__nv_reservedSMEM_offset_0_alias
	.size		__nv_reservedSMEM_offset_0_alias, 0, 64
	.other		__nv_reservedSMEM_offset_0_alias,@"STO_CUDA_RESERVED_SHARED STV_DEFAULT"
__nv_reservedSMEM_offset_0_alias:
	.zero		0
	.zero		64


//--------------------- .nv.global                --------------------------
	.section	.nv.global,"aw",@nobits
.nv.global:
	.type		_ZN34_INTERNAL_b2f23c6f_4_k_cu_5a65b9ae4cuda3std3__48in_placeE,@object
	.size		_ZN34_INTERNAL_b2f23c6f_4_k_cu_5a65b9ae4cuda3std3__48in_placeE,(_ZN34_INTERNAL_b2f23c6f_4_k_cu_5a65b9ae4cuda3std6ranges3__45__cpo8distanceE - _ZN34_INTERNAL_b2f23c6f_4_k_cu_5a65b9ae4cuda3std3__48in_placeE)
_ZN34_INTERNAL_b2f23c6f_4_k_cu_5a65b9ae4cuda3std3__48in_placeE:
	.zero		1
	.type		_ZN34_INTERNAL_b2f23c6f_4_k_cu_5a65b9ae4cuda3std6ranges3__45__cpo8distanceE,@object
	.size		_ZN34_INTERNAL_b2f23c6f_4_k_cu_5a65b9ae4cuda3std6ranges3__45__cpo8distanceE,(_ZN34_INTERNAL_b2f23c6f_4_k_cu_5a65b9ae4cuda3std3__45__cpo6cbeginE - _ZN34_INTERNAL_b2f23c6f_4_k_cu_5a65b9ae4cuda3std6ranges3__45__cpo8distanceE)
_ZN34_INTERNAL_b2f23c6f_4_k_cu_5a65b9ae4cuda3std6ranges3__45__cpo8distanceE:
	.zero		1
	.type		_ZN34_INTERNAL_b2f23c6f_4_k_cu_5a65b9ae4cuda3std3__45__cpo6cbeginE,@object
	.size		_ZN34_INTERNAL_b2f23c6f_4_k_cu_5a65b9ae4cuda3std3__45__cpo6cbeginE,(_ZN34_INTERNAL_b2f23c6f_4_k_cu_5a65b9ae4cuda3std6ranges3__45__cpo7advanceE - _ZN34_INTERNAL_b2f23c6f_4_k_cu_5a65b9ae4cuda3std3__45__cpo6cbeginE)
_ZN34_INTERNAL_b2f23c6f_4_k_cu_5a65b9ae4cuda3std3__45__cpo6cbeginE:
	.zero		1
	.type		_ZN34_INTERNAL_b2f23c6f_4_k_cu_5a65b9ae4cuda3std6ranges3__45__cpo7advanceE,@object
	.size		_ZN34_INTERNAL_b2f23c6f_4_k_cu_5a65b9ae4cuda3std6ranges3__45__cpo7advanceE,(_ZN34_INTERNAL_b2f23c6f_4_k_cu_5a65b9ae4cuda3std3__45__cpo7crbeginE - _ZN34_INTERNAL_b2f23c6f_4_k_cu_5a65b9ae4cuda3std6ranges3__45__cpo7advanceE)
_ZN34_INTERNAL_b2f23c6f_4_k_cu_5a65b9ae4cuda3std6ranges3__45__cpo7advanceE:
	.zero		1
	.type		_ZN34_INTERNAL_b2f23c6f_4_k_cu_5a65b9ae4cuda3std3__45__cpo7crbeginE,@object
	.size		_ZN34_INTERNAL_b2f23c6f_4_k_cu_5a65b9ae4cuda3std3__45__cpo7crbeginE,(_ZN34_INTERNAL_b2f23c6f_4_k_cu_5a65b9ae4cuda3std6ranges3__45__cpo4dataE - _ZN34_INTERNAL_b2f23c6f_4_k_cu_5a65b9ae4cuda3std3__45__cpo7crbeginE)
_ZN34_INTERNAL_b2f23c6f_4_k_cu_5a65b9ae4cuda3std3__45__cpo7crbeginE:
	.zero		1
	.type		_ZN34_INTERNAL_b2f23c6f_4_k_cu_5a65b9ae4cuda3std6ranges3__45__cpo4dataE,@object
	.size		_ZN34_INTERNAL_b2f23c6f_4_k_cu_5a65b9ae4cuda3std6ranges3__45__cpo4dataE,(_ZN34_INTERNAL_b2f23c6f_4_k_cu_5a65b9ae4cuda3std6ranges3__45__cpo5beginE - _ZN34_INTERNAL_b2f23c6f_4_k_cu_5a65b9ae4cuda3std6ranges3__45__cpo4dataE)
_ZN34_INTERNAL_b2f23c6f_4_k_cu_5a65b9ae4cuda3std6ranges3__45__cpo4dataE:
	.zero		1
	.type		_ZN34_INTERNAL_b2f23c6f_4_k_cu_5a65b9ae4cuda3std6ranges3__45__cpo5beginE,@object
	.size		_ZN34_INTERNAL_b2f23c6f_4_k_cu_5a65b9ae4cuda3std6ranges3__45__cpo5beginE,(_ZN34_INTERNAL_b2f23c6f_4_k_cu_5a65b9ae4cuda3std3__436_GLOBAL__N__b2f23c6f_4_k_cu_5a65b9ae6ignoreE - _ZN34_INTERNAL_b2f23c6f_4_k_cu_5a65b9ae4cuda3std6ranges3__45__cpo5beginE)
_ZN34_INTERNAL_b2f23c6f_4_k_cu_5a65b9ae4cuda3std6ranges3__45__cpo5beginE:
	.zero		1
	.type		_ZN34_INTERNAL_b2f23c6f_4_k_cu_5a65b9ae4cuda3std3__436_GLOBAL__N__b2f23c6f_4_k_cu_5a65b9ae6ignoreE,@object
	.size		_ZN34_INTERNAL_b2f23c6f_4_k_cu_5a65b9ae4cuda3std3__436_GLOBAL__N__b2f23c6f_4_k_cu_5a65b9ae6ignoreE,(_ZN34_INTERNAL_b2f23c6f_4_k_cu_5a65b9ae4cuda3std6ranges3__45__cpo4sizeE - _ZN34_INTERNAL_b2f23c6f_4_k_cu_5a65b9ae4cuda3std3__436_GLOBAL__N__b2f23c6f_4_k_cu_5a65b9ae6ignoreE)
_ZN34_INTERNAL_b2f23c6f_4_k_cu_5a65b9ae4cuda3std3__436_GLOBAL__N__b2f23c6f_4_k_cu_5a65b9ae6ignoreE:
	.zero		1
	.type		_ZN34_INTERNAL_b2f23c6f_4_k_cu_5a65b9ae4cuda3std6ranges3__45__cpo4sizeE,@object
	.size		_ZN34_INTERNAL_b2f23c6f_4_k_cu_5a65b9ae4cuda3std6ranges3__45__cpo4sizeE,(_ZN34_INTERNAL_b2f23c6f_4_k_cu_5a65b9ae4cuda3std3__45__cpo5beginE - _ZN34_INTERNAL_b2f23c6f_4_k_cu_5a65b9ae4cuda3std6ranges3__45__cpo4sizeE)
_ZN34_INTERNAL_b2f23c6f_4_k_cu_5a65b9ae4cuda3std6ranges3__45__cpo4sizeE:
	.zero		1
	.type		_ZN34_INTERNAL_b2f23c6f_4_k_cu_5a65b9ae4cuda3std3__45__cpo5beginE,@object
	.size		_ZN34_INTERNAL_b2f23c6f_4_k_cu_5a65b9ae4cuda3std3__45__cpo5beginE,(_ZN34_INTERNAL_b2f23c6f_4_k_cu_5a65b9ae4cuda3std6ranges3__45__cpo6cbeginE - _ZN34_INTERNAL_b2f23c6f_4_k_cu_5a65b9ae4cuda3std3__45__cpo5beginE)
_ZN34_INTERNAL_b2f23c6f_4_k_cu_5a65b9ae4cuda3std3__45__cpo5beginE:
	.zero		1
	.type		_ZN34_INTERNAL_b2f23c6f_4_k_cu_5a65b9ae4cuda3std6ranges3__45__cpo6cbeginE,@object
	.size		_ZN34_INTERNAL_b2f23c6f_4_k_cu_5a65b9ae4cuda3std6ranges3__45__cpo6cbeginE,(_ZN34_INTERNAL_b2f23c6f_4_k_cu_5a65b9ae4cuda3std3__45__cpo6rbeginE - _ZN34_INTERNAL_b2f23c6f_4_k_cu_5a65b9ae4cuda3std6ranges3__45__cpo6cbeginE)
_ZN34_INTERNAL_b2f23c6f_4_k_cu_5a65b9ae4cuda3std6ranges3__45__cpo6cbeginE:
	.zero		1
	.type		_ZN34_INTERNAL_b2f23c6f_4_k_cu_5a65b9ae4cuda3std3__45__cpo6rbeginE,@object
	.size		_ZN34_INTERNAL_b2f23c6f_4_k_cu_5a65b9ae4cuda3std3__45__cpo6rbeginE,(_ZN34_INTERNAL_b2f23c6f_4_k_cu_5a65b9ae4cuda3std6ranges3__45__cpo4nextE - _ZN34_INTERNAL_b2f23c6f_4_k_cu_5a65b9ae4cuda3std3__45__cpo6rbeginE)
_ZN34_INTERNAL_b2f23c6f_4_k_cu_5a65b9ae4cuda3std3__45__cpo6rbeginE:
	.zero		1
	.type		_ZN34_INTERNAL_b2f23c6f_4_k_cu_5a65b9ae4cuda3std6ranges3__45__cpo4nextE,@object
	.size		_ZN34_INTERNAL_b2f23c6f_4_k_cu_5a65b9ae4cuda3std6ranges3__45__cpo4nextE,(_ZN34_INTERNAL_b2f23c6f_4_k_cu_5a65b9ae4cuda3std6ranges3__45__cpo4swapE - _ZN34_INTERNAL_b2f23c6f_4_k_cu_5a65b9ae4cuda3std6ranges3__45__cpo4nextE)
_ZN34_INTERNAL_b2f23c6f_4_k_cu_5a65b9ae4cuda3std6ranges3__45__cpo4nextE:
	.zero		1
	.type		_ZN34_INTERNAL_b2f23c6f_4_k_cu_5a65b9ae4cuda3std6ranges3__45__cpo4swapE,@object
	.size		_ZN34_INTERNAL_b2f23c6f_4_k_cu_5a65b9ae4cuda3std6ranges3__45__cpo4swapE,(_ZN34_INTERNAL_b2f23c6f_4_k_cu_5a65b9ae4cuda3std3__420unreachable_sentinelE - _ZN34_INTERNAL_b2f23c6f_4_k_cu_5a65b9ae4cuda3std6ranges3__45__cpo4swapE)
_ZN34_INTERNAL_b2f23c6f_4_k_cu_5a65b9ae4cuda3std6ranges3__45__cpo4swapE:
	.zero		1
	.type		_ZN34_INTERNAL_b2f23c6f_4_k_cu_5a65b9ae4cuda3std3__420unreachable_sentinelE,@object
	.size		_ZN34_INTERNAL_b2f23c6f_4_k_cu_5a65b9ae4cuda3std3__420unreachable_sentinelE,(_ZN34_INTERNAL_b2f23c6f_4_k_cu_5a65b9ae6thrust24THRUST_300001_SM_1000_NS6system6detail10sequential3seqE - _ZN34_INTERNAL_b2f23c6f_4_k_cu_5a65b9ae4cuda3std3__420unreachable_sentinelE)
_ZN34_INTERNAL_b2f23c6f_4_k_cu_5a65b9ae4cuda3std3__420unreachable_sentinelE:
	.zero		1
	.type		_ZN34_INTERNAL_b2f23c6f_4_k_cu_5a65b9ae6thrust24THRUST_300001_SM_1000_NS6system6detail10sequential3seqE,@object
	.size		_ZN34_INTERNAL_b2f23c6f_4_k_cu_5a65b9ae6thrust24THRUST_300001_SM_1000_NS6system6detail10sequential3seqE,(_ZN34_INTERNAL_b2f23c6f_4_k_cu_5a65b9ae4cuda3std3__45__cpo4cendE - _ZN34_INTERNAL_b2f23c6f_4_k_cu_5a65b9ae6thrust24THRUST_300001_SM_1000_NS6system6detail10sequential3seqE)
_ZN34_INTERNAL_b2f23c6f_4_k_cu_5a65b9ae6thrust24THRUST_300001_SM_1000_NS6system6detail10sequential3seqE:
	.zero		1
	.type		_ZN34_INTERNAL_b2f23c6f_4_k_cu_5a65b9ae4cuda3std3__45__cpo4cendE,@object
	.size		_ZN34_INTERNAL_b2f23c6f_4_k_cu_5a65b9ae4cuda3std3__45__cpo4cendE,(_ZN34_INTERNAL_b2f23c6f_4_k_cu_5a65b9ae4cuda3std6ranges3__45__cpo9iter_swapE - _ZN34_INTERNAL_b2f23c6f_4_k_cu_5a65b9ae4cuda3std3__45__cpo4cendE)
_ZN34_INTERNAL_b2f23c6f_4_k_cu_5a65b9ae4cuda3std3__45__cpo4cendE:
	.zero		1
	.type		_ZN34_INTERNAL_b2f23c6f_4_k_cu_5a65b9ae4cuda3std6ranges3__45__cpo9iter_swapE,@object
	.size		_ZN34_INTERNAL_b2f23c6f_4_k_cu_5a65b9ae4cuda3std6ranges3__45__cpo9iter_swapE,(_ZN34_INTERNAL_b2f23c6f_4_k_cu_5a65b9ae4cuda3std3__45__cpo5crendE - _ZN34_INTERNAL_b2f23c6f_4_k_cu_5a65b9ae4cuda3std6ranges3__45__cpo9iter_swapE)
_ZN34_INTERNAL_b2f23c6f_4_k_cu_5a65b9ae4cuda3std6ranges3__45__cpo9iter_swapE:
	.zero		1
	.type		_ZN34_INTERNAL_b2f23c6f_4_k_cu_5a65b9ae4cuda3std3__45__cpo5crendE,@object
	.size		_ZN34_INTERNAL_b2f23c6f_4_k_cu_5a65b9ae4cuda3std3__45__cpo5crendE,(_ZN34_INTERNAL_b2f23c6f_4_k_cu_5a65b9ae4cuda3std6ranges3__45__cpo5cdataE - _ZN34_INTERNAL_b2f23c6f_4_k_cu_5a65b9ae4cuda3std3__45__cpo5crendE)
_ZN34_INTERNAL_b2f23c6f_4_k_cu_5a65b9ae4cuda3std3__45__cpo5crendE:
	.zero		1
	.type		_ZN34_INTERNAL_b2f23c6f_4_k_cu_5a65b9ae4cuda3std6ranges3__45__cpo5cdataE,@object
	.size		_ZN34_INTERNAL_b2f23c6f_4_k_cu_5a65b9ae4cuda3std6ranges3__45__cpo5cdataE,(_ZN34_INTERNAL_b2f23c6f_4_k_cu_5a65b9ae4cuda3std6ranges3__45__cpo3endE - _ZN34_INTERNAL_b2f23c6f_4_k_cu_5a65b9ae4cuda3std6ranges3__45__cpo5cdataE)
_ZN34_INTERNAL_b2f23c6f_4_k_cu_5a65b9ae4cuda3std6ranges3__45__cpo5cdataE:
	.zero		1
	.type		_ZN34_INTERNAL_b2f23c6f_4_k_cu_5a65b9ae4cuda3std6ranges3__45__cpo3endE,@object
	.size		_ZN34_INTERNAL_b2f23c6f_4_k_cu_5a65b9ae4cuda3std6ranges3__45__cpo3endE,(_ZN34_INTERNAL_b2f23c6f_4_k_cu_5a65b9ae4cuda3std3__419piecewise_constructE - _ZN34_INTERNAL_b2f23c6f_4_k_cu_5a65b9ae4cuda3std6ranges3__45__cpo3endE)
_ZN34_INTERNAL_b2f23c6f_4_k_cu_5a65b9ae4cuda3std6ranges3__45__cpo3endE:
	.zero		1
	.type		_ZN34_INTERNAL_b2f23c6f_4_k_cu_5a65b9ae4cuda3std3__419piecewise_constructE,@object
	.size		_ZN34_INTERNAL_b2f23c6f_4_k_cu_5a65b9ae4cuda3std3__419piecewise_constructE,(_ZN34_INTERNAL_b2f23c6f_4_k_cu_5a65b9ae4cuda3std6ranges3__45__cpo5ssizeE - _ZN34_INTERNAL_b2f23c6f_4_k_cu_5a65b9ae4cuda3std3__419piecewise_constructE)
_ZN34_INTERNAL_b2f23c6f_4_k_cu_5a65b9ae4cuda3std3__419piecewise_constructE:
	.zero		1
	.type		_ZN34_INTERNAL_b2f23c6f_4_k_cu_5a65b9ae4cuda3std6ranges3__45__cpo5ssizeE,@object
	.size		_ZN34_INTERNAL_b2f23c6f_4_k_cu_5a65b9ae4cuda3std6ranges3__45__cpo5ssizeE,(_ZN34_INTERNAL_b2f23c6f_4_k_cu_5a65b9ae4cuda3std3__45__cpo3endE - _ZN34_INTERNAL_b2f23c6f_4_k_cu_5a65b9ae4cuda3std6ranges3__45__cpo5ssizeE)
_ZN34_INTERNAL_b2f23c6f_4_k_cu_5a65b9ae4cuda3std6ranges3__45__cpo5ssizeE:
	.zero		1
	.type		_ZN34_INTERNAL_b2f23c6f_4_k_cu_5a65b9ae4cuda3std3__45__cpo3endE,@object
	.size		_ZN34_INTERNAL_b2f23c6f_4_k_cu_5a65b9ae4cuda3std3__45__cpo3endE,(_ZN34_INTERNAL_b2f23c6f_4_k_cu_5a65b9ae4cuda3std6ranges3__45__cpo4cendE - _ZN34_INTERNAL_b2f23c6f_4_k_cu_5a65b9ae4cuda3std3__45__cpo3endE)
_ZN34_INTERNAL_b2f23c6f_4_k_cu_5a65b9ae4cuda3std3__45__cpo3endE:
	.zero		1
	.type		_ZN34_INTERNAL_b2f23c6f_4_k_cu_5a65b9ae4cuda3std6ranges3__45__cpo4cendE,@object
	.size		_ZN34_INTERNAL_b2f23c6f_4_k_cu_5a65b9ae4cuda3std6ranges3__45__cpo4cendE,(_ZN34_INTERNAL_b2f23c6f_4_k_cu_5a65b9ae4cuda3std3__45__cpo4rendE - _ZN34_INTERNAL_b2f23c6f_4_k_cu_5a65b9ae4cuda3std6ranges3__45__cpo4cendE)
_ZN34_INTERNAL_b2f23c6f_4_k_cu_5a65b9ae4cuda3std6ranges3__45__cpo4cendE:
	.zero		1
	.type		_ZN34_INTERNAL_b2f23c6f_4_k_cu_5a65b9ae4cuda3std3__45__cpo4rendE,@object
	.size		_ZN34_INTERNAL_b2f23c6f_4_k_cu_5a65b9ae4cuda3std3__45__cpo4rendE,(_ZN34_INTERNAL_b2f23c6f_4_k_cu_5a65b9ae4cuda3std6ranges3__45__cpo4prevE - _ZN34_INTERNAL_b2f23c6f_4_k_cu_5a65b9ae4cuda3std3__45__cpo4rendE)
_ZN34_INTERNAL_b2f23c6f_4_k_cu_5a65b9ae4cuda3std3__45__cpo4rendE:
	.zero		1
	.type		_ZN34_INTERNAL_b2f23c6f_4_k_cu_5a65b9ae4cuda3std6ranges3__45__cpo4prevE,@object
	.size		_ZN34_INTERNAL_b2f23c6f_4_k_cu_5a65b9ae4cuda3std6ranges3__45__cpo4prevE,(_ZN34_INTERNAL_b2f23c6f_4_k_cu_5a65b9ae4cuda3std6ranges3__45__cpo9iter_moveE - _ZN34_INTERNAL_b2f23c6f_4_k_cu_5a65b9ae4cuda3std6ranges3__45__cpo4prevE)
_ZN34_INTERNAL_b2f23c6f_4_k_cu_5a65b9ae4cuda3std6ranges3__45__cpo4prevE:
	.zero		1
	.type		_ZN34_INTERNAL_b2f23c6f_4_k_cu_5a65b9ae4cuda3std6ranges3__45__cpo9iter_moveE,@object
	.size		_ZN34_INTERNAL_b2f23c6f_4_k_cu_5a65b9ae4cuda3std6ranges3__45__cpo9iter_moveE,(.L_13 - _ZN34_INTERNAL_b2f23c6f_4_k_cu_5a65b9ae4cuda3std6ranges3__45__cpo9iter_moveE)
_ZN34_INTERNAL_b2f23c6f_4_k_cu_5a65b9ae4cuda3std6ranges3__45__cpo9iter_moveE:
	.zero		1
.L_13:


//--------------------- .nv.constant0._cupy_pack_complex128 --------------------------
	.section	.nv.constant0._cupy_pack_complex128,"a",@progbits
	.sectionflags	@""
	.align	4
.nv.constant0._cupy_pack_complex128:
	.zero		920


//--------------------- .nv.constant0._cupy_pack_complex64 --------------------------
	.section	.nv.constant0._cupy_pack_complex64,"a",@progbits
	.sectionflags	@""
	.align	4
.nv.constant0._cupy_pack_complex64:
	.zero		920


//--------------------- .nv.constant0._cupy_pack_float64 --------------------------
	.section	.nv.constant0._cupy_pack_float64,"a",@progbits
	.sectionflags	@""
	.align	4
.nv.constant0._cupy_pack_float64:
	.zero		920


//--------------------- .nv.constant0._cupy_pack_float32 --------------------------
	.section	.nv.constant0._cupy_pack_float32,"a",@progbits
	.sectionflags	@""
	.align	4
.nv.constant0._cupy_pack_float32:
	.zero		920


//--------------------- .nv.constant0._cupy_pack_uint32 --------------------------
	.section	.nv.constant0._cupy_pack_uint32,"a",@progbits
	.sectionflags	@""
	.align	4
.nv.constant0._cupy_pack_uint32:
	.zero		920


//--------------------- .nv.constant0._cupy_pack_int32 --------------------------
	.section	.nv.constant0._cupy_pack_int32,"a",@progbits
	.sectionflags	@""
	.align	4
.nv.constant0._cupy_pack_int32:
	.zero		920


//--------------------- .nv.constant0._cupy_pack_uint16 --------------------------
	.section	.nv.constant0._cupy_pack_uint16,"a",@progbits
	.sectionflags	@""
	.align	4
.nv.constant0._cupy_pack_uint16:
	.zero		920


//--------------------- .nv.constant0._cupy_pack_int16 --------------------------
	.section	.nv.constant0._cupy_pack_int16,"a",@progbits
	.sectionflags	@""
	.align	4
.nv.constant0._cupy_pack_int16:
	.zero		920


//--------------------- .nv.constant0._cupy_pack_uint8 --------------------------
	.section	.nv.constant0._cupy_pack_uint8,"a",@progbits
	.sectionflags	@""
	.align	4
.nv.constant0._cupy_pack_uint8:
	.zero		920


//--------------------- .nv.constant0._cupy_pack_int8 --------------------------
	.section	.nv.constant0._cupy_pack_int8,"a",@progbits
	.sectionflags	@""
	.align	4
.nv.constant0._cupy_pack_int8:
	.zero		920


//--------------------- SYMBOLS --------------------------

	.type		.nv.reservedSmem.offset0,@object
	.size		.nv.reservedSmem.offset0,0x4
